//
// Generated by NVIDIA NVVM Compiler
//
// Compiler Build ID: CL-36424714
// Cuda compilation tools, release 13.0, V13.0.88
// Based on NVVM 20.0.0
//

.version 9.0
.target sm_100
.address_size 64

	// .globl	_Z10cudaConv2DPfS_S_iiii

.visible .entry _Z10cudaConv2DPfS_S_iiii(
	.param .u64 .ptr .align 1 _Z10cudaConv2DPfS_S_iiii_param_0,
	.param .u64 .ptr .align 1 _Z10cudaConv2DPfS_S_iiii_param_1,
	.param .u64 .ptr .align 1 _Z10cudaConv2DPfS_S_iiii_param_2,
	.param .u32 _Z10cudaConv2DPfS_S_iiii_param_3,
	.param .u32 _Z10cudaConv2DPfS_S_iiii_param_4,
	.param .u32 _Z10cudaConv2DPfS_S_iiii_param_5,
	.param .u32 _Z10cudaConv2DPfS_S_iiii_param_6
)
{
	.reg .pred 	%p<14>;
	.reg .b32 	%r<51>;
	.reg .b32 	%f<134>;
	.reg .b64 	%rd<25>;

	ld.param.u64 	%rd6, [_Z10cudaConv2DPfS_S_iiii_param_0];
	ld.param.u64 	%rd7, [_Z10cudaConv2DPfS_S_iiii_param_1];
	ld.param.u64 	%rd5, [_Z10cudaConv2DPfS_S_iiii_param_2];
	ld.param.u32 	%r25, [_Z10cudaConv2DPfS_S_iiii_param_3];
	ld.param.u32 	%r26, [_Z10cudaConv2DPfS_S_iiii_param_6];
	cvta.to.global.u64 	%rd1, %rd7;
	cvta.to.global.u64 	%rd2, %rd6;
	mov.u32 	%r1, %tid.x;
	mov.u32 	%r2, %tid.y;
	mov.u32 	%r3, %ctaid.x;
	setp.lt.s32 	%p1, %r26, 1;
	mov.f32 	%f132, 0f00000000;
	@%p1 bra 	$L__BB0_16;
	mul.lo.s32 	%r4, %r26, %r3;
	and.b32  	%r5, %r26, 15;
	and.b32  	%r6, %r26, 7;
	and.b32  	%r7, %r26, 2147483632;
	and.b32  	%r8, %r26, 3;
	neg.s32 	%r9, %r7;
	mov.f32 	%f132, 0f00000000;
	mov.b32 	%r44, 0;
$L__BB0_2:
	setp.lt.u32 	%p2, %r26, 16;
	add.s32 	%r29, %r44, %r1;
	mad.lo.s32 	%r11, %r29, %r25, %r2;
	add.s32 	%r30, %r44, %r4;
	mul.lo.s32 	%r12, %r30, %r26;
	mov.b32 	%r49, 0;
	@%p2 bra 	$L__BB0_5;
	mov.u32 	%r45, %r12;
	mov.u32 	%r46, %r11;
	mov.u32 	%r47, %r9;
$L__BB0_4:
	.pragma "nounroll";
	mul.wide.s32 	%rd8, %r46, 4;
	add.s64 	%rd9, %rd2, %rd8;
	mul.wide.s32 	%rd10, %r45, 4;
	add.s64 	%rd11, %rd1, %rd10;
	ld.global.f32 	%f20, [%rd9];
	ld.global.f32 	%f21, [%rd11];
	fma.rn.f32 	%f22, %f20, %f21, %f132;
	ld.global.f32 	%f23, [%rd9+4];
	ld.global.f32 	%f24, [%rd11+4];
	fma.rn.f32 	%f25, %f23, %f24, %f22;
	ld.global.f32 	%f26, [%rd9+8];
	ld.global.f32 	%f27, [%rd11+8];
	fma.rn.f32 	%f28, %f26, %f27, %f25;
	ld.global.f32 	%f29, [%rd9+12];
	ld.global.f32 	%f30, [%rd11+12];
	fma.rn.f32 	%f31, %f29, %f30, %f28;
	ld.global.f32 	%f32, [%rd9+16];
	ld.global.f32 	%f33, [%rd11+16];
	fma.rn.f32 	%f34, %f32, %f33, %f31;
	ld.global.f32 	%f35, [%rd9+20];
	ld.global.f32 	%f36, [%rd11+20];
	fma.rn.f32 	%f37, %f35, %f36, %f34;
	ld.global.f32 	%f38, [%rd9+24];
	ld.global.f32 	%f39, [%rd11+24];
	fma.rn.f32 	%f40, %f38, %f39, %f37;
	ld.global.f32 	%f41, [%rd9+28];
	ld.global.f32 	%f42, [%rd11+28];
	fma.rn.f32 	%f43, %f41, %f42, %f40;
	ld.global.f32 	%f44, [%rd9+32];
	ld.global.f32 	%f45, [%rd11+32];
	fma.rn.f32 	%f46, %f44, %f45, %f43;
	ld.global.f32 	%f47, [%rd9+36];
	ld.global.f32 	%f48, [%rd11+36];
	fma.rn.f32 	%f49, %f47, %f48, %f46;
	ld.global.f32 	%f50, [%rd9+40];
	ld.global.f32 	%f51, [%rd11+40];
	fma.rn.f32 	%f52, %f50, %f51, %f49;
	ld.global.f32 	%f53, [%rd9+44];
	ld.global.f32 	%f54, [%rd11+44];
	fma.rn.f32 	%f55, %f53, %f54, %f52;
	ld.global.f32 	%f56, [%rd9+48];
	ld.global.f32 	%f57, [%rd11+48];
	fma.rn.f32 	%f58, %f56, %f57, %f55;
	ld.global.f32 	%f59, [%rd9+52];
	ld.global.f32 	%f60, [%rd11+52];
	fma.rn.f32 	%f61, %f59, %f60, %f58;
	ld.global.f32 	%f62, [%rd9+56];
	ld.global.f32 	%f63, [%rd11+56];
	fma.rn.f32 	%f64, %f62, %f63, %f61;
	ld.global.f32 	%f65, [%rd9+60];
	ld.global.f32 	%f66, [%rd11+60];
	fma.rn.f32 	%f132, %f65, %f66, %f64;
	add.s32 	%r47, %r47, 16;
	add.s32 	%r46, %r46, 16;
	add.s32 	%r45, %r45, 16;
	setp.ne.s32 	%p3, %r47, 0;
	mov.u32 	%r49, %r7;
	@%p3 bra 	$L__BB0_4;
$L__BB0_5:
	setp.eq.s32 	%p4, %r5, 0;
	@%p4 bra 	$L__BB0_15;
	add.s32 	%r31, %r5, -1;
	setp.lt.u32 	%p5, %r31, 7;
	@%p5 bra 	$L__BB0_8;
	add.s32 	%r32, %r11, %r49;
	mul.wide.s32 	%rd12, %r32, 4;
	add.s64 	%rd13, %rd2, %rd12;
	ld.global.f32 	%f68, [%rd13];
	add.s32 	%r33, %r49, %r12;
	mul.wide.s32 	%rd14, %r33, 4;
	add.s64 	%rd15, %rd1, %rd14;
	ld.global.f32 	%f69, [%rd15];
	fma.rn.f32 	%f70, %f68, %f69, %f132;
	ld.global.f32 	%f71, [%rd13+4];
	ld.global.f32 	%f72, [%rd15+4];
	fma.rn.f32 	%f73, %f71, %f72, %f70;
	ld.global.f32 	%f74, [%rd13+8];
	ld.global.f32 	%f75, [%rd15+8];
	fma.rn.f32 	%f76, %f74, %f75, %f73;
	ld.global.f32 	%f77, [%rd13+12];
	ld.global.f32 	%f78, [%rd15+12];
	fma.rn.f32 	%f79, %f77, %f78, %f76;
	ld.global.f32 	%f80, [%rd13+16];
	ld.global.f32 	%f81, [%rd15+16];
	fma.rn.f32 	%f82, %f80, %f81, %f79;
	ld.global.f32 	%f83, [%rd13+20];
	ld.global.f32 	%f84, [%rd15+20];
	fma.rn.f32 	%f85, %f83, %f84, %f82;
	ld.global.f32 	%f86, [%rd13+24];
	ld.global.f32 	%f87, [%rd15+24];
	fma.rn.f32 	%f88, %f86, %f87, %f85;
	ld.global.f32 	%f89, [%rd13+28];
	ld.global.f32 	%f90, [%rd15+28];
	fma.rn.f32 	%f132, %f89, %f90, %f88;
	add.s32 	%r49, %r49, 8;
$L__BB0_8:
	setp.eq.s32 	%p6, %r6, 0;
	@%p6 bra 	$L__BB0_15;
	add.s32 	%r34, %r6, -1;
	setp.lt.u32 	%p7, %r34, 3;
	@%p7 bra 	$L__BB0_11;
	add.s32 	%r35, %r11, %r49;
	mul.wide.s32 	%rd16, %r35, 4;
	add.s64 	%rd17, %rd2, %rd16;
	ld.global.f32 	%f92, [%rd17];
	add.s32 	%r36, %r49, %r12;
	mul.wide.s32 	%rd18, %r36, 4;
	add.s64 	%rd19, %rd1, %rd18;
	ld.global.f32 	%f93, [%rd19];
	fma.rn.f32 	%f94, %f92, %f93, %f132;
	ld.global.f32 	%f95, [%rd17+4];
	ld.global.f32 	%f96, [%rd19+4];
	fma.rn.f32 	%f97, %f95, %f96, %f94;
	ld.global.f32 	%f98, [%rd17+8];
	ld.global.f32 	%f99, [%rd19+8];
	fma.rn.f32 	%f100, %f98, %f99, %f97;
	ld.global.f32 	%f101, [%rd17+12];
	ld.global.f32 	%f102, [%rd19+12];
	fma.rn.f32 	%f132, %f101, %f102, %f100;
	add.s32 	%r49, %r49, 4;
$L__BB0_11:
	setp.eq.s32 	%p8, %r8, 0;
	@%p8 bra 	$L__BB0_15;
	setp.eq.s32 	%p9, %r8, 1;
	add.s32 	%r37, %r11, %r49;
	mul.wide.s32 	%rd20, %r37, 4;
	add.s64 	%rd3, %rd2, %rd20;
	ld.global.f32 	%f103, [%rd3];
	add.s32 	%r38, %r49, %r12;
	mul.wide.s32 	%rd21, %r38, 4;
	add.s64 	%rd4, %rd1, %rd21;
	ld.global.f32 	%f104, [%rd4];
	fma.rn.f32 	%f132, %f103, %f104, %f132;
	@%p9 bra 	$L__BB0_15;
	setp.eq.s32 	%p10, %r8, 2;
	ld.global.f32 	%f105, [%rd3+4];
	ld.global.f32 	%f106, [%rd4+4];
	fma.rn.f32 	%f132, %f105, %f106, %f132;
	@%p10 bra 	$L__BB0_15;
	ld.global.f32 	%f107, [%rd3+8];
	ld.global.f32 	%f108, [%rd4+8];
	fma.rn.f32 	%f132, %f107, %f108, %f132;
$L__BB0_15:
	add.s32 	%r44, %r44, 1;
	setp.ne.s32 	%p11, %r44, %r26;
	@%p11 bra 	$L__BB0_2;
$L__BB0_16:
	cvta.to.global.u64 	%rd22, %rd5;
	sub.s32 	%r39, %r25, %r26;
	abs.f32 	%f109, %f132;
	mul.f32 	%f110, %f109, 0f4038AA3B;
	ex2.approx.ftz.f32 	%f111, %f110;
	add.f32 	%f112, %f111, 0f3F800000;
	rcp.approx.ftz.f32 	%f113, %f112;
	fma.rn.f32 	%f114, %f113, 0fC0000000, 0f3F800000;
	setp.ge.f32 	%p12, %f109, 0f41102CB4;
	selp.f32 	%f115, 0f3F800000, %f114, %p12;
	copysign.f32 	%f116, %f132, %f115;
	mul.f32 	%f117, %f132, %f132;
	fma.rn.f32 	%f118, %f117, 0f3C80F082, 0fBD563CAE;
	fma.rn.f32 	%f119, %f118, %f117, 0f3E085941;
	fma.rn.f32 	%f120, %f119, %f117, 0fBEAAA9ED;
	fma.rn.f32 	%f121, %f120, %f117, 0f00000000;
	fma.rn.f32 	%f122, %f121, %f132, %f132;
	setp.ge.f32 	%p13, %f109, 0f3F19999A;
	selp.f32 	%f123, %f116, %f122, %p13;
	mad.lo.s32 	%r40, %r3, %r39, %r3;
	add.s32 	%r41, %r40, %r1;
	mad.lo.s32 	%r42, %r41, %r39, %r41;
	add.s32 	%r43, %r42, %r2;
	mul.wide.s32 	%rd23, %r43, 4;
	add.s64 	%rd24, %rd22, %rd23;
	st.global.f32 	[%rd24], %f123;
	ret;

}
	// .globl	_Z10cudaConv3DPfS_S_iiii
.visible .entry _Z10cudaConv3DPfS_S_iiii(
	.param .u64 .ptr .align 1 _Z10cudaConv3DPfS_S_iiii_param_0,
	.param .u64 .ptr .align 1 _Z10cudaConv3DPfS_S_iiii_param_1,
	.param .u64 .ptr .align 1 _Z10cudaConv3DPfS_S_iiii_param_2,
	.param .u32 _Z10cudaConv3DPfS_S_iiii_param_3,
	.param .u32 _Z10cudaConv3DPfS_S_iiii_param_4,
	.param .u32 _Z10cudaConv3DPfS_S_iiii_param_5,
	.param .u32 _Z10cudaConv3DPfS_S_iiii_param_6
)
{
	.reg .pred 	%p<14>;
	.reg .b32 	%r<51>;
	.reg .b32 	%f<134>;
	.reg .b64 	%rd<25>;

	ld.param.u64 	%rd6, [_Z10cudaConv3DPfS_S_iiii_param_0];
	ld.param.u64 	%rd7, [_Z10cudaConv3DPfS_S_iiii_param_1];
	ld.param.u64 	%rd5, [_Z10cudaConv3DPfS_S_iiii_param_2];
	ld.param.u32 	%r25, [_Z10cudaConv3DPfS_S_iiii_param_3];
	ld.param.u32 	%r26, [_Z10cudaConv3DPfS_S_iiii_param_6];
	cvta.to.global.u64 	%rd1, %rd7;
	cvta.to.global.u64 	%rd2, %rd6;
	mov.u32 	%r1, %tid.x;
	mov.u32 	%r2, %tid.y;
	mov.u32 	%r3, %ctaid.x;
	setp.lt.s32 	%p1, %r26, 1;
	mov.f32 	%f132, 0f00000000;
	@%p1 bra 	$L__BB1_16;
	mul.lo.s32 	%r4, %r26, %r3;
	and.b32  	%r5, %r26, 15;
	and.b32  	%r6, %r26, 7;
	and.b32  	%r7, %r26, 2147483632;
	and.b32  	%r8, %r26, 3;
	neg.s32 	%r9, %r7;
	mov.f32 	%f132, 0f00000000;
	mov.b32 	%r44, 0;
$L__BB1_2:
	setp.lt.u32 	%p2, %r26, 16;
	add.s32 	%r29, %r44, %r1;
	mad.lo.s32 	%r11, %r29, %r25, %r2;
	add.s32 	%r30, %r44, %r4;
	mul.lo.s32 	%r12, %r30, %r26;
	mov.b32 	%r49, 0;
	@%p2 bra 	$L__BB1_5;
	mov.u32 	%r45, %r12;
	mov.u32 	%r46, %r11;
	mov.u32 	%r47, %r9;
$L__BB1_4:
	.pragma "nounroll";
	mul.wide.s32 	%rd8, %r46, 4;
	add.s64 	%rd9, %rd2, %rd8;
	mul.wide.s32 	%rd10, %r45, 4;
	add.s64 	%rd11, %rd1, %rd10;
	ld.global.f32 	%f20, [%rd9];
	ld.global.f32 	%f21, [%rd11];
	fma.rn.f32 	%f22, %f20, %f21, %f132;
	ld.global.f32 	%f23, [%rd9+4];
	ld.global.f32 	%f24, [%rd11+4];
	fma.rn.f32 	%f25, %f23, %f24, %f22;
	ld.global.f32 	%f26, [%rd9+8];
	ld.global.f32 	%f27, [%rd11+8];
	fma.rn.f32 	%f28, %f26, %f27, %f25;
	ld.global.f32 	%f29, [%rd9+12];
	ld.global.f32 	%f30, [%rd11+12];
	fma.rn.f32 	%f31, %f29, %f30, %f28;
	ld.global.f32 	%f32, [%rd9+16];
	ld.global.f32 	%f33, [%rd11+16];
	fma.rn.f32 	%f34, %f32, %f33, %f31;
	ld.global.f32 	%f35, [%rd9+20];
	ld.global.f32 	%f36, [%rd11+20];
	fma.rn.f32 	%f37, %f35, %f36, %f34;
	ld.global.f32 	%f38, [%rd9+24];
	ld.global.f32 	%f39, [%rd11+24];
	fma.rn.f32 	%f40, %f38, %f39, %f37;
	ld.global.f32 	%f41, [%rd9+28];
	ld.global.f32 	%f42, [%rd11+28];
	fma.rn.f32 	%f43, %f41, %f42, %f40;
	ld.global.f32 	%f44, [%rd9+32];
	ld.global.f32 	%f45, [%rd11+32];
	fma.rn.f32 	%f46, %f44, %f45, %f43;
	ld.global.f32 	%f47, [%rd9+36];
	ld.global.f32 	%f48, [%rd11+36];
	fma.rn.f32 	%f49, %f47, %f48, %f46;
	ld.global.f32 	%f50, [%rd9+40];
	ld.global.f32 	%f51, [%rd11+40];
	fma.rn.f32 	%f52, %f50, %f51, %f49;
	ld.global.f32 	%f53, [%rd9+44];
	ld.global.f32 	%f54, [%rd11+44];
	fma.rn.f32 	%f55, %f53, %f54, %f52;
	ld.global.f32 	%f56, [%rd9+48];
	ld.global.f32 	%f57, [%rd11+48];
	fma.rn.f32 	%f58, %f56, %f57, %f55;
	ld.global.f32 	%f59, [%rd9+52];
	ld.global.f32 	%f60, [%rd11+52];
	fma.rn.f32 	%f61, %f59, %f60, %f58;
	ld.global.f32 	%f62, [%rd9+56];
	ld.global.f32 	%f63, [%rd11+56];
	fma.rn.f32 	%f64, %f62, %f63, %f61;
	ld.global.f32 	%f65, [%rd9+60];
	ld.global.f32 	%f66, [%rd11+60];
	fma.rn.f32 	%f132, %f65, %f66, %f64;
	add.s32 	%r47, %r47, 16;
	add.s32 	%r46, %r46, 16;
	add.s32 	%r45, %r45, 16;
	setp.ne.s32 	%p3, %r47, 0;
	mov.u32 	%r49, %r7;
	@%p3 bra 	$L__BB1_4;
$L__BB1_5:
	setp.eq.s32 	%p4, %r5, 0;
	@%p4 bra 	$L__BB1_15;
	add.s32 	%r31, %r5, -1;
	setp.lt.u32 	%p5, %r31, 7;
	@%p5 bra 	$L__BB1_8;
	add.s32 	%r32, %r11, %r49;
	mul.wide.s32 	%rd12, %r32, 4;
	add.s64 	%rd13, %rd2, %rd12;
	ld.global.f32 	%f68, [%rd13];
	add.s32 	%r33, %r49, %r12;
	mul.wide.s32 	%rd14, %r33, 4;
	add.s64 	%rd15, %rd1, %rd14;
	ld.global.f32 	%f69, [%rd15];
	fma.rn.f32 	%f70, %f68, %f69, %f132;
	ld.global.f32 	%f71, [%rd13+4];
	ld.global.f32 	%f72, [%rd15+4];
	fma.rn.f32 	%f73, %f71, %f72, %f70;
	ld.global.f32 	%f74, [%rd13+8];
	ld.global.f32 	%f75, [%rd15+8];
	fma.rn.f32 	%f76, %f74, %f75, %f73;
	ld.global.f32 	%f77, [%rd13+12];
	ld.global.f32 	%f78, [%rd15+12];
	fma.rn.f32 	%f79, %f77, %f78, %f76;
	ld.global.f32 	%f80, [%rd13+16];
	ld.global.f32 	%f81, [%rd15+16];
	fma.rn.f32 	%f82, %f80, %f81, %f79;
	ld.global.f32 	%f83, [%rd13+20];
	ld.global.f32 	%f84, [%rd15+20];
	fma.rn.f32 	%f85, %f83, %f84, %f82;
	ld.global.f32 	%f86, [%rd13+24];
	ld.global.f32 	%f87, [%rd15+24];
	fma.rn.f32 	%f88, %f86, %f87, %f85;
	ld.global.f32 	%f89, [%rd13+28];
	ld.global.f32 	%f90, [%rd15+28];
	fma.rn.f32 	%f132, %f89, %f90, %f88;
	add.s32 	%r49, %r49, 8;
$L__BB1_8:
	setp.eq.s32 	%p6, %r6, 0;
	@%p6 bra 	$L__BB1_15;
	add.s32 	%r34, %r6, -1;
	setp.lt.u32 	%p7, %r34, 3;
	@%p7 bra 	$L__BB1_11;
	add.s32 	%r35, %r11, %r49;
	mul.wide.s32 	%rd16, %r35, 4;
	add.s64 	%rd17, %rd2, %rd16;
	ld.global.f32 	%f92, [%rd17];
	add.s32 	%r36, %r49, %r12;
	mul.wide.s32 	%rd18, %r36, 4;
	add.s64 	%rd19, %rd1, %rd18;
	ld.global.f32 	%f93, [%rd19];
	fma.rn.f32 	%f94, %f92, %f93, %f132;
	ld.global.f32 	%f95, [%rd17+4];
	ld.global.f32 	%f96, [%rd19+4];
	fma.rn.f32 	%f97, %f95, %f96, %f94;
	ld.global.f32 	%f98, [%rd17+8];
	ld.global.f32 	%f99, [%rd19+8];
	fma.rn.f32 	%f100, %f98, %f99, %f97;
	ld.global.f32 	%f101, [%rd17+12];
	ld.global.f32 	%f102, [%rd19+12];
	fma.rn.f32 	%f132, %f101, %f102, %f100;
	add.s32 	%r49, %r49, 4;
$L__BB1_11:
	setp.eq.s32 	%p8, %r8, 0;
	@%p8 bra 	$L__BB1_15;
	setp.eq.s32 	%p9, %r8, 1;
	add.s32 	%r37, %r11, %r49;
	mul.wide.s32 	%rd20, %r37, 4;
	add.s64 	%rd3, %rd2, %rd20;
	ld.global.f32 	%f103, [%rd3];
	add.s32 	%r38, %r49, %r12;
	mul.wide.s32 	%rd21, %r38, 4;
	add.s64 	%rd4, %rd1, %rd21;
	ld.global.f32 	%f104, [%rd4];
	fma.rn.f32 	%f132, %f103, %f104, %f132;
	@%p9 bra 	$L__BB1_15;
	setp.eq.s32 	%p10, %r8, 2;
	ld.global.f32 	%f105, [%rd3+4];
	ld.global.f32 	%f106, [%rd4+4];
	fma.rn.f32 	%f132, %f105, %f106, %f132;
	@%p10 bra 	$L__BB1_15;
	ld.global.f32 	%f107, [%rd3+8];
	ld.global.f32 	%f108, [%rd4+8];
	fma.rn.f32 	%f132, %f107, %f108, %f132;
$L__BB1_15:
	add.s32 	%r44, %r44, 1;
	setp.ne.s32 	%p11, %r44, %r26;
	@%p11 bra 	$L__BB1_2;
$L__BB1_16:
	sub.s32 	%r39, %r25, %r26;
	cvta.to.global.u64 	%rd22, %rd5;
	abs.f32 	%f109, %f132;
	mul.f32 	%f110, %f109, 0f4038AA3B;
	ex2.approx.ftz.f32 	%f111, %f110;
	add.f32 	%f112, %f111, 0f3F800000;
	rcp.approx.ftz.f32 	%f113, %f112;
	fma.rn.f32 	%f114, %f113, 0fC0000000, 0f3F800000;
	setp.ge.f32 	%p12, %f109, 0f41102CB4;
	selp.f32 	%f115, 0f3F800000, %f114, %p12;
	copysign.f32 	%f116, %f132, %f115;
	mul.f32 	%f117, %f132, %f132;
	fma.rn.f32 	%f118, %f117, 0f3C80F082, 0fBD563CAE;
	fma.rn.f32 	%f119, %f118, %f117, 0f3E085941;
	fma.rn.f32 	%f120, %f119, %f117, 0fBEAAA9ED;
	fma.rn.f32 	%f121, %f120, %f117, 0f00000000;
	fma.rn.f32 	%f122, %f121, %f132, %f132;
	setp.ge.f32 	%p13, %f109, 0f3F19999A;
	selp.f32 	%f123, %f116, %f122, %p13;
	mad.lo.s32 	%r40, %r3, %r39, %r3;
	add.s32 	%r41, %r40, %r1;
	mad.lo.s32 	%r42, %r41, %r39, %r41;
	add.s32 	%r43, %r42, %r2;
	mul.wide.s32 	%rd23, %r43, 4;
	add.s64 	%rd24, %rd22, %rd23;
	st.global.f32 	[%rd24], %f123;
	ret;

}
	// .globl	_Z11cudaCombinePfS_S_
.visible .entry _Z11cudaCombinePfS_S_(
	.param .u64 .ptr .align 1 _Z11cudaCombinePfS_S__param_0,
	.param .u64 .ptr .align 1 _Z11cudaCombinePfS_S__param_1,
	.param .u64 .ptr .align 1 _Z11cudaCombinePfS_S__param_2
)
{
	.reg .b32 	%r<6>;
	.reg .b32 	%f<19>;
	.reg .b64 	%rd<12>;

	ld.param.u64 	%rd1, [_Z11cudaCombinePfS_S__param_0];
	ld.param.u64 	%rd2, [_Z11cudaCombinePfS_S__param_1];
	ld.param.u64 	%rd3, [_Z11cudaCombinePfS_S__param_2];
	mov.u32 	%r1, %tid.x;
	mov.u32 	%r2, %tid.y;
	mov.u32 	%r3, %ctaid.x;
	mad.lo.s32 	%r4, %r3, 100, %r2;
	mad.lo.s32 	%r5, %r1, 10, %r4;
	cvta.to.global.u64 	%rd4, %rd1;
	cvta.to.global.u64 	%rd5, %rd3;
	mul.wide.u32 	%rd6, %r5, 4;
	add.s64 	%rd7, %rd4, %rd6;
	ld.global.f32 	%f1, [%rd7];
	mul.wide.u32 	%rd8, %r3, 4;
	add.s64 	%rd9, %rd5, %rd8;
	ld.global.f32 	%f2, [%rd9];
	fma.rn.f32 	%f3, %f1, %f2, 0f00000000;
	ld.global.f32 	%f4, [%rd7+6400];
	ld.global.f32 	%f5, [%rd9+64];
	fma.rn.f32 	%f6, %f4, %f5, %f3;
	ld.global.f32 	%f7, [%rd7+12800];
	ld.global.f32 	%f8, [%rd9+128];
	fma.rn.f32 	%f9, %f7, %f8, %f6;
	ld.global.f32 	%f10, [%rd7+19200];
	ld.global.f32 	%f11, [%rd9+192];
	fma.rn.f32 	%f12, %f10, %f11, %f9;
	ld.global.f32 	%f13, [%rd7+25600];
	ld.global.f32 	%f14, [%rd9+256];
	fma.rn.f32 	%f15, %f13, %f14, %f12;
	ld.global.f32 	%f16, [%rd7+32000];
	ld.global.f32 	%f17, [%rd9+320];
	fma.rn.f32 	%f18, %f16, %f17, %f15;
	cvta.to.global.u64 	%rd10, %rd2;
	add.s64 	%rd11, %rd10, %rd6;
	st.global.f32 	[%rd11], %f18;
	ret;

}
	// .globl	_Z12cudaMeanPoolPfS_iii
.visible .entry _Z12cudaMeanPoolPfS_iii(
	.param .u64 .ptr .align 1 _Z12cudaMeanPoolPfS_iii_param_0,
	.param .u64 .ptr .align 1 _Z12cudaMeanPoolPfS_iii_param_1,
	.param .u32 _Z12cudaMeanPoolPfS_iii_param_2,
	.param .u32 _Z12cudaMeanPoolPfS_iii_param_3,
	.param .u32 _Z12cudaMeanPoolPfS_iii_param_4
)
{
	.reg .b32 	%r<13>;
	.reg .b32 	%f<10>;
	.reg .b64 	%rd<11>;

	ld.param.u64 	%rd1, [_Z12cudaMeanPoolPfS_iii_param_0];
	ld.param.u64 	%rd2, [_Z12cudaMeanPoolPfS_iii_param_1];
	ld.param.u32 	%r1, [_Z12cudaMeanPoolPfS_iii_param_2];
	ld.param.u32 	%r2, [_Z12cudaMeanPoolPfS_iii_param_3];
	cvta.to.global.u64 	%rd3, %rd1;
	mov.u32 	%r3, %tid.x;
	mov.u32 	%r4, %tid.y;
	mov.u32 	%r5, %ctaid.x;
	mad.lo.s32 	%r6, %r2, %r5, %r3;
	mad.lo.s32 	%r7, %r6, %r1, %r4;
	mul.wide.s32 	%rd4, %r7, 4;
	add.s64 	%rd5, %rd3, %rd4;
	ld.global.f32 	%f1, [%rd5];
	add.f32 	%f2, %f1, 0f00000000;
	ld.global.f32 	%f3, [%rd5+4];
	add.f32 	%f4, %f2, %f3;
	mul.wide.s32 	%rd6, %r1, 4;
	add.s64 	%rd7, %rd5, %rd6;
	ld.global.f32 	%f5, [%rd7];
	add.f32 	%f6, %f4, %f5;
	ld.global.f32 	%f7, [%rd7+4];
	add.f32 	%f8, %f6, %f7;
	cvta.to.global.u64 	%rd8, %rd2;
	shr.u32 	%r8, %r1, 31;
	add.s32 	%r9, %r1, %r8;
	shr.s32 	%r10, %r9, 1;
	mul.f32 	%f9, %f8, 0f3E800000;
	mad.lo.s32 	%r11, %r10, %r5, %r3;
	mad.lo.s32 	%r12, %r11, %r10, %r4;
	mul.wide.s32 	%rd9, %r12, 4;
	add.s64 	%rd10, %rd8, %rd9;
	st.global.f32 	[%rd10], %f9;
	ret;

}


// ===== COMPILED SASS (sm_100) =====

	.target	sm_100

	.elftype	@"ET_EXEC"


//--------------------- .note.nv.tkinfo           --------------------------
	.section	.note.nv.tkinfo,"",@"SHT_NOTE"
	.sectionflags	@"SHF_NOTE_NV_TKINFO"
	.tkinfo
        /*0018*/ 	.word	0x00000002
        /*0030*/ 	.string	""
        /*0030*/ 	.string	"ptxas"
        /*0030*/ 	.string	"Cuda compilation tools, release 13.0, V13.0.88"
        /*0030*/ 	.string	"Build cuda_13.0.r13.0/compiler.36424714_0"
        /*0030*/ 	.string	"-arch sm_100 -m 64 "



//--------------------- .note.nv.cuinfo           --------------------------
	.section	.note.nv.cuinfo,"",@"SHT_NOTE"
	.sectionflags	@"SHF_NOTE_NV_CUINFO"
        /*0018*/ 	.short	0x0002
        /*001a*/ 	.short	0x0064
        /*001c*/ 	.short	0x0082
	.zero		2


//--------------------- .nv.info                  --------------------------
	.section	.nv.info,"",@"SHT_CUDA_INFO"
	.align	4


	//----- nvinfo : EIATTR_REGCOUNT
	.align		4
        /*0000*/ 	.byte	0x04, 0x2f
        /*0002*/ 	.short	(.L_1 - .L_0)
	.align		4
.L_0:
        /*0004*/ 	.word	index@(_Z10cudaConv2DPfS_S_iiii)
        /*0008*/ 	.word	0x00000020


	//----- nvinfo : EIATTR_FRAME_SIZE
	.align		4
.L_1:
        /*000c*/ 	.byte	0x04, 0x11
        /*000e*/ 	.short	(.L_3 - .L_2)
	.align		4
.L_2:
        /*0010*/ 	.word	index@(_Z10cudaConv2DPfS_S_iiii)
        /*0014*/ 	.word	0x00000000


	//----- nvinfo : EIATTR_REGCOUNT
	.align		4
.L_3:
        /*0018*/ 	.byte	0x04, 0x2f
        /*001a*/ 	.short	(.L_5 - .L_4)
	.align		4
.L_4:
        /*001c*/ 	.word	index@(_Z10cudaConv3DPfS_S_iiii)
        /*0020*/ 	.word	0x00000020


	//----- nvinfo : EIATTR_FRAME_SIZE
	.align		4
.L_5:
        /*0024*/ 	.byte	0x04, 0x11
        /*0026*/ 	.short	(.L_7 - .L_6)
	.align		4
.L_6:
        /*0028*/ 	.word	index@(_Z10cudaConv3DPfS_S_iiii)
        /*002c*/ 	.word	0x00000000


	//----- nvinfo : EIATTR_REGCOUNT
	.align		4
.L_7:
        /*0030*/ 	.byte	0x04, 0x2f
        /*0032*/ 	.short	(.L_9 - .L_8)
	.align		4
.L_8:
        /*0034*/ 	.word	index@(_Z11cudaCombinePfS_S_)
        /*0038*/ 	.word	0x00000018


	//----- nvinfo : EIATTR_FRAME_SIZE
	.align		4
.L_9:
        /*003c*/ 	.byte	0x04, 0x11
        /*003e*/ 	.short	(.L_11 - .L_10)
	.align		4
.L_10:
        /*0040*/ 	.word	index@(_Z11cudaCombinePfS_S_)
        /*0044*/ 	.word	0x00000000


	//----- nvinfo : EIATTR_REGCOUNT
	.align		4
.L_11:
        /*0048*/ 	.byte	0x04, 0x2f
        /*004a*/ 	.short	(.L_13 - .L_12)
	.align		4
.L_12:
        /*004c*/ 	.word	index@(_Z12cudaMeanPoolPfS_iii)
        /*0050*/ 	.word	0x00000010


	//----- nvinfo : EIATTR_FRAME_SIZE
	.align		4
.L_13:
        /*0054*/ 	.byte	0x04, 0x11
        /*0056*/ 	.short	(.L_15 - .L_14)
	.align		4
.L_14:
        /*0058*/ 	.word	index@(_Z12cudaMeanPoolPfS_iii)
        /*005c*/ 	.word	0x00000000


	//----- nvinfo : EIATTR_MIN_STACK_SIZE
	.align		4
.L_15:
        /*0060*/ 	.byte	0x04, 0x12
        /*0062*/ 	.short	(.L_17 - .L_16)
	.align		4
.L_16:
        /*0064*/ 	.word	index@(_Z12cudaMeanPoolPfS_iii)
        /*0068*/ 	.word	0x00000000


	//----- nvinfo : EIATTR_MIN_STACK_SIZE
	.align		4
.L_17:
        /*006c*/ 	.byte	0x04, 0x12
        /*006e*/ 	.short	(.L_19 - .L_18)
	.align		4
.L_18:
        /*0070*/ 	.word	index@(_Z11cudaCombinePfS_S_)
        /*0074*/ 	.word	0x00000000


	//----- nvinfo : EIATTR_MIN_STACK_SIZE
	.align		4
.L_19:
        /*0078*/ 	.byte	0x04, 0x12
        /*007a*/ 	.short	(.L_21 - .L_20)
	.align		4
.L_20:
        /*007c*/ 	.word	index@(_Z10cudaConv3DPfS_S_iiii)
        /*0080*/ 	.word	0x00000000


	//----- nvinfo : EIATTR_MIN_STACK_SIZE
	.align		4
.L_21:
        /*0084*/ 	.byte	0x04, 0x12
        /*0086*/ 	.short	(.L_23 - .L_22)
	.align		4
.L_22:
        /*0088*/ 	.word	index@(_Z10cudaConv2DPfS_S_iiii)
        /*008c*/ 	.word	0x00000000
.L_23:


//--------------------- .nv.compat                --------------------------
	.section	.nv.compat,"",@"SHT_CUDA_COMPAT_INFO"
	.align	4
        /*0000*/ 	.byte	0x02, 0x09, 0x00, 0x00, 0x02, 0x02, 0x01, 0x00, 0x02, 0x05, 0x05, 0x00, 0x03, 0x07, 0x01, 0x01
        /*0010*/ 	.byte	0x02, 0x03, 0x00, 0x00, 0x02, 0x06, 0x01, 0x00, 0x04, 0x0b, 0x08, 0x00, 0x01, 0x00, 0x00, 0x00
        /*0020*/ 	.byte	0x00, 0x00, 0x00, 0x00


//--------------------- .nv.info._Z12cudaMeanPoolPfS_iii --------------------------
	.section	.nv.info._Z12cudaMeanPoolPfS_iii,"",@"SHT_CUDA_INFO"
	.sectionflags	@""
	.align	4


	//----- nvinfo : EIATTR_CUDA_API_VERSION
	.align		4
        /*0000*/ 	.byte	0x04, 0x37
        /*0002*/ 	.short	(.L_25 - .L_24)
.L_24:
        /*0004*/ 	.word	0x00000082


	//----- nvinfo : EIATTR_KPARAM_INFO
	.align		4
.L_25:
        /*0008*/ 	.byte	0x04, 0x17
        /*000a*/ 	.short	(.L_27 - .L_26)
.L_26:
        /*000c*/ 	.word	0x00000000
        /*0010*/ 	.short	0x0004
        /*0012*/ 	.short	0x0018
        /*0014*/ 	.byte	0x00, 0xf0, 0x11, 0x00


	//----- nvinfo : EIATTR_KPARAM_INFO
	.align		4
.L_27:
        /*0018*/ 	.byte	0x04, 0x17
        /*001a*/ 	.short	(.L_29 - .L_28)
.L_28:
        /*001c*/ 	.word	0x00000000
        /*0020*/ 	.short	0x0003
        /*0022*/ 	.short	0x0014
        /*0024*/ 	.byte	0x00, 0xf0, 0x11, 0x00


	//----- nvinfo : EIATTR_KPARAM_INFO
	.align		4
.L_29:
        /*0028*/ 	.byte	0x04, 0x17
        /*002a*/ 	.short	(.L_31 - .L_30)
.L_30:
        /*002c*/ 	.word	0x00000000
        /*0030*/ 	.short	0x0002
        /*0032*/ 	.short	0x0010
        /*0034*/ 	.byte	0x00, 0xf0, 0x11, 0x00


	//----- nvinfo : EIATTR_KPARAM_INFO
	.align		4
.L_31:
        /*0038*/ 	.byte	0x04, 0x17
        /*003a*/ 	.short	(.L_33 - .L_32)
.L_32:
        /*003c*/ 	.word	0x00000000
        /*0040*/ 	.short	0x0001
        /*0042*/ 	.short	0x0008
        /*0044*/ 	.byte	0x00, 0xf5, 0x21, 0x00


	//----- nvinfo : EIATTR_KPARAM_INFO
	.align		4
.L_33:
        /*0048*/ 	.byte	0x04, 0x17
        /*004a*/ 	.short	(.L_35 - .L_34)
.L_34:
        /*004c*/ 	.word	0x00000000
        /*0050*/ 	.short	0x0000
        /*0052*/ 	.short	0x0000
        /*0054*/ 	.byte	0x00, 0xf5, 0x21, 0x00


	//----- nvinfo : EIATTR_SPARSE_MMA_MASK
	.align		4
.L_35:
        /*0058*/ 	.byte	0x03, 0x50
        /*005a*/ 	.short	0x0000


	//----- nvinfo : EIATTR_MAXREG_COUNT
	.align		4
        /*005c*/ 	.byte	0x03, 0x1b
        /*005e*/ 	.short	0x00ff


	//----- nvinfo : EIATTR_MERCURY_ISA_VERSION
	.align		4
        /*0060*/ 	.byte	0x03, 0x5f
        /*0062*/ 	.short	0x0101


	//----- nvinfo : EIATTR_VRC_CTA_INIT_COUNT
	.align		4
        /*0064*/ 	.byte	0x02, 0x4a
	.zero		1
	.zero		1


	//----- nvinfo : EIATTR_EXIT_INSTR_OFFSETS
	.align		4
        /*0068*/ 	.byte	0x04, 0x1c
        /*006a*/ 	.short	(.L_37 - .L_36)


	//   ....[0]....
.L_36:
        /*006c*/ 	.word	0x000001b0


	//----- nvinfo : EIATTR_CBANK_PARAM_SIZE
	.align		4
.L_37:
        /*0070*/ 	.byte	0x03, 0x19
        /*0072*/ 	.short	0x001c


	//----- nvinfo : EIATTR_PARAM_CBANK
	.align		4
        /*0074*/ 	.byte	0x04, 0x0a
        /*0076*/ 	.short	(.L_39 - .L_38)
	.align		4
.L_38:
        /*0078*/ 	.word	index@(.nv.constant0._Z12cudaMeanPoolPfS_iii)
        /*007c*/ 	.short	0x0380
        /*007e*/ 	.short	0x001c


	//----- nvinfo : EIATTR_SW_WAR
	.align		4
.L_39:
        /*0080*/ 	.byte	0x04, 0x36
        /*0082*/ 	.short	(.L_41 - .L_40)
.L_40:
        /*0084*/ 	.word	0x00000008
.L_41:


//--------------------- .nv.info._Z11cudaCombinePfS_S_ --------------------------
	.section	.nv.info._Z11cudaCombinePfS_S_,"",@"SHT_CUDA_INFO"
	.sectionflags	@""
	.align	4


	//----- nvinfo : EIATTR_CUDA_API_VERSION
	.align		4
        /*0000*/ 	.byte	0x04, 0x37
        /*0002*/ 	.short	(.L_43 - .L_42)
.L_42:
        /*0004*/ 	.word	0x00000082


	//----- nvinfo : EIATTR_KPARAM_INFO
	.align		4
.L_43:
        /*0008*/ 	.byte	0x04, 0x17
        /*000a*/ 	.short	(.L_45 - .L_44)
.L_44:
        /*000c*/ 	.word	0x00000000
        /*0010*/ 	.short	0x0002
        /*0012*/ 	.short	0x0010
        /*0014*/ 	.byte	0x00, 0xf5, 0x21, 0x00


	//----- nvinfo : EIATTR_KPARAM_INFO
	.align		4
.L_45:
        /*0018*/ 	.byte	0x04, 0x17
        /*001a*/ 	.short	(.L_47 - .L_46)
.L_46:
        /*001c*/ 	.word	0x00000000
        /*0020*/ 	.short	0x0001
        /*0022*/ 	.short	0x0008
        /*0024*/ 	.byte	0x00, 0xf5, 0x21, 0x00


	//----- nvinfo : EIATTR_KPARAM_INFO
	.align		4
.L_47:
        /*0028*/ 	.byte	0x04, 0x17
        /*002a*/ 	.short	(.L_49 - .L_48)
.L_48:
        /*002c*/ 	.word	0x00000000
        /*0030*/ 	.short	0x0000
        /*0032*/ 	.short	0x0000
        /*0034*/ 	.byte	0x00, 0xf5, 0x21, 0x00


	//----- nvinfo : EIATTR_SPARSE_MMA_MASK
	.align		4
.L_49:
        /*0038*/ 	.byte	0x03, 0x50
        /*003a*/ 	.short	0x0000


	//----- nvinfo : EIATTR_MAXREG_COUNT
	.align		4
        /*003c*/ 	.byte	0x03, 0x1b
        /*003e*/ 	.short	0x00ff


	//----- nvinfo : EIATTR_MERCURY_ISA_VERSION
	.align		4
        /*0040*/ 	.byte	0x03, 0x5f
        /*0042*/ 	.short	0x0101


	//----- nvinfo : EIATTR_VRC_CTA_INIT_COUNT
	.align		4
        /*0044*/ 	.byte	0x02, 0x4a
	.zero		1
	.zero		1


	//----- nvinfo : EIATTR_EXIT_INSTR_OFFSETS
	.align		4
        /*0048*/ 	.byte	0x04, 0x1c
        /*004a*/ 	.short	(.L_51 - .L_50)


	//   ....[0]....
.L_50:
        /*004c*/ 	.word	0x00000200


	//----- nvinfo : EIATTR_CBANK_PARAM_SIZE
	.align		4
.L_51:
        /*0050*/ 	.byte	0x03, 0x19
        /*0052*/ 	.short	0x0018


	//----- nvinfo : EIATTR_PARAM_CBANK
	.align		4
        /*0054*/ 	.byte	0x04, 0x0a
        /*0056*/ 	.short	(.L_53 - .L_52)
	.align		4
.L_52:
        /*0058*/ 	.word	index@(.nv.constant0._Z11cudaCombinePfS_S_)
        /*005c*/ 	.short	0x0380
        /*005e*/ 	.short	0x0018


	//----- nvinfo : EIATTR_SW_WAR
	.align		4
.L_53:
        /*0060*/ 	.byte	0x04, 0x36
        /*0062*/ 	.short	(.L_55 - .L_54)
.L_54:
        /*0064*/ 	.word	0x00000008
.L_55:


//--------------------- .nv.info._Z10cudaConv3DPfS_S_iiii --------------------------
	.section	.nv.info._Z10cudaConv3DPfS_S_iiii,"",@"SHT_CUDA_INFO"
	.sectionflags	@""
	.align	4


	//----- nvinfo : EIATTR_CUDA_API_VERSION
	.align		4
        /*0000*/ 	.byte	0x04, 0x37
        /*0002*/ 	.short	(.L_57 - .L_56)
.L_56:
        /*0004*/ 	.word	0x00000082


	//----- nvinfo : EIATTR_KPARAM_INFO
	.align		4
.L_57:
        /*0008*/ 	.byte	0x04, 0x17
        /*000a*/ 	.short	(.L_59 - .L_58)
.L_58:
        /*000c*/ 	.word	0x00000000
        /*0010*/ 	.short	0x0006
        /*0012*/ 	.short	0x0024
        /*0014*/ 	.byte	0x00, 0xf0, 0x11, 0x00


	//----- nvinfo : EIATTR_KPARAM_INFO
	.align		4
.L_59:
        /*0018*/ 	.byte	0x04, 0x17
        /*001a*/ 	.short	(.L_61 - .L_60)
.L_60:
        /*001c*/ 	.word	0x00000000
        /*0020*/ 	.short	0x0005
        /*0022*/ 	.short	0x0020
        /*0024*/ 	.byte	0x00, 0xf0, 0x11, 0x00


	//----- nvinfo : EIATTR_KPARAM_INFO
	.align		4
.L_61:
        /*0028*/ 	.byte	0x04, 0x17
        /*002a*/ 	.short	(.L_63 - .L_62)
.L_62:
        /*002c*/ 	.word	0x00000000
        /*0030*/ 	.short	0x0004
        /*0032*/ 	.short	0x001c
        /*0034*/ 	.byte	0x00, 0xf0, 0x11, 0x00


	//----- nvinfo : EIATTR_KPARAM_INFO
	.align		4
.L_63:
        /*0038*/ 	.byte	0x04, 0x17
        /*003a*/ 	.short	(.L_65 - .L_64)
.L_64:
        /*003c*/ 	.word	0x00000000
        /*0040*/ 	.short	0x0003
        /*0042*/ 	.short	0x0018
        /*0044*/ 	.byte	0x00, 0xf0, 0x11, 0x00


	//----- nvinfo : EIATTR_KPARAM_INFO
	.align		4
.L_65:
        /*0048*/ 	.byte	0x04, 0x17
        /*004a*/ 	.short	(.L_67 - .L_66)
.L_66:
        /*004c*/ 	.word	0x00000000
        /*0050*/ 	.short	0x0002
        /*0052*/ 	.short	0x0010
        /*0054*/ 	.byte	0x00, 0xf5, 0x21, 0x00


	//----- nvinfo : EIATTR_KPARAM_INFO
	.align		4
.L_67:
        /*0058*/ 	.byte	0x04, 0x17
        /*005a*/ 	.short	(.L_69 - .L_68)
.L_68:
        /*005c*/ 	.word	0x00000000
        /*0060*/ 	.short	0x0001
        /*0062*/ 	.short	0x0008
        /*0064*/ 	.byte	0x00, 0xf5, 0x21, 0x00


	//----- nvinfo : EIATTR_KPARAM_INFO
	.align		4
.L_69:
        /*0068*/ 	.byte	0x04, 0x17
        /*006a*/ 	.short	(.L_71 - .L_70)
.L_70:
        /*006c*/ 	.word	0x00000000
        /*0070*/ 	.short	0x0000
        /*0072*/ 	.short	0x0000
        /*0074*/ 	.byte	0x00, 0xf5, 0x21, 0x00


	//----- nvinfo : EIATTR_SPARSE_MMA_MASK
	.align		4
.L_71:
        /*0078*/ 	.byte	0x03, 0x50
        /*007a*/ 	.short	0x0000


	//----- nvinfo : EIATTR_MAXREG_COUNT
	.align		4
        /*007c*/ 	.byte	0x03, 0x1b
        /*007e*/ 	.short	0x00ff


	//----- nvinfo : EIATTR_MERCURY_ISA_VERSION
	.align		4
        /*0080*/ 	.byte	0x03, 0x5f
        /*0082*/ 	.short	0x0101


	//----- nvinfo : EIATTR_VRC_CTA_INIT_COUNT
	.align		4
        /*0084*/ 	.byte	0x02, 0x4a
	.zero		1
	.zero		1


	//----- nvinfo : EIATTR_EXIT_INSTR_OFFSETS
	.align		4
        /*0088*/ 	.byte	0x04, 0x1c
        /*008a*/ 	.short	(.L_73 - .L_72)


	//   ....[0]....
.L_72:
        /*008c*/ 	.word	0x00000c30


	//----- nvinfo : EIATTR_CBANK_PARAM_SIZE
	.align		4
.L_73:
        /*0090*/ 	.byte	0x03, 0x19
        /*0092*/ 	.short	0x0028


	//----- nvinfo : EIATTR_PARAM_CBANK
	.align		4
        /*0094*/ 	.byte	0x04, 0x0a
        /*0096*/ 	.short	(.L_75 - .L_74)
	.align		4
.L_74:
        /*0098*/ 	.word	index@(.nv.constant0._Z10cudaConv3DPfS_S_iiii)
        /*009c*/ 	.short	0x0380
        /*009e*/ 	.short	0x0028


	//----- nvinfo : EIATTR_SW_WAR
	.align		4
.L_75:
        /*00a0*/ 	.byte	0x04, 0x36
        /*00a2*/ 	.short	(.L_77 - .L_76)
.L_76:
        /*00a4*/ 	.word	0x00000008
.L_77:


//--------------------- .nv.info._Z10cudaConv2DPfS_S_iiii --------------------------
	.section	.nv.info._Z10cudaConv2DPfS_S_iiii,"",@"SHT_CUDA_INFO"
	.sectionflags	@""
	.align	4


	//----- nvinfo : EIATTR_CUDA_API_VERSION
	.align		4
        /*0000*/ 	.byte	0x04, 0x37
        /*0002*/ 	.short	(.L_79 - .L_78)
.L_78:
        /*0004*/ 	.word	0x00000082


	//----- nvinfo : EIATTR_KPARAM_INFO
	.align		4
.L_79:
        /*0008*/ 	.byte	0x04, 0x17
        /*000a*/ 	.short	(.L_81 - .L_80)
.L_80:
        /*000c*/ 	.word	0x00000000
        /*0010*/ 	.short	0x0006
        /*0012*/ 	.short	0x0024
        /*0014*/ 	.byte	0x00, 0xf0, 0x11, 0x00


	//----- nvinfo : EIATTR_KPARAM_INFO
	.align		4
.L_81:
        /*0018*/ 	.byte	0x04, 0x17
        /*001a*/ 	.short	(.L_83 - .L_82)
.L_82:
        /*001c*/ 	.word	0x00000000
        /*0020*/ 	.short	0x0005
        /*0022*/ 	.short	0x0020
        /*0024*/ 	.byte	0x00, 0xf0, 0x11, 0x00


	//----- nvinfo : EIATTR_KPARAM_INFO
	.align		4
.L_83:
        /*0028*/ 	.byte	0x04, 0x17
        /*002a*/ 	.short	(.L_85 - .L_84)
.L_84:
        /*002c*/ 	.word	0x00000000
        /*0030*/ 	.short	0x0004
        /*0032*/ 	.short	0x001c
        /*0034*/ 	.byte	0x00, 0xf0, 0x11, 0x00


	//----- nvinfo : EIATTR_KPARAM_INFO
	.align		4
.L_85:
        /*0038*/ 	.byte	0x04, 0x17
        /*003a*/ 	.short	(.L_87 - .L_86)
.L_86:
        /*003c*/ 	.word	0x00000000
        /*0040*/ 	.short	0x0003
        /*0042*/ 	.short	0x0018
        /*0044*/ 	.byte	0x00, 0xf0, 0x11, 0x00


	//----- nvinfo : EIATTR_KPARAM_INFO
	.align		4
.L_87:
        /*0048*/ 	.byte	0x04, 0x17
        /*004a*/ 	.short	(.L_89 - .L_88)
.L_88:
        /*004c*/ 	.word	0x00000000
        /*0050*/ 	.short	0x0002
        /*0052*/ 	.short	0x0010
        /*0054*/ 	.byte	0x00, 0xf5, 0x21, 0x00


	//----- nvinfo : EIATTR_KPARAM_INFO
	.align		4
.L_89:
        /*0058*/ 	.byte	0x04, 0x17
        /*005a*/ 	.short	(.L_91 - .L_90)
.L_90:
        /*005c*/ 	.word	0x00000000
        /*0060*/ 	.short	0x0001
        /*0062*/ 	.short	0x0008
        /*0064*/ 	.byte	0x00, 0xf5, 0x21, 0x00


	//----- nvinfo : EIATTR_KPARAM_INFO
	.align		4
.L_91:
        /*0068*/ 	.byte	0x04, 0x17
        /*006a*/ 	.short	(.L_93 - .L_92)
.L_92:
        /*006c*/ 	.word	0x00000000
        /*0070*/ 	.short	0x0000
        /*0072*/ 	.short	0x0000
        /*0074*/ 	.byte	0x00, 0xf5, 0x21, 0x00


	//----- nvinfo : EIATTR_SPARSE_MMA_MASK
	.align		4
.L_93:
        /*0078*/ 	.byte	0x03, 0x50
        /*007a*/ 	.short	0x0000


	//----- nvinfo : EIATTR_MAXREG_COUNT
	.align		4
        /*007c*/ 	.byte	0x03, 0x1b
        /*007e*/ 	.short	0x00ff


	//----- nvinfo : EIATTR_MERCURY_ISA_VERSION
	.align		4
        /*0080*/ 	.byte	0x03, 0x5f
        /*0082*/ 	.short	0x0101


	//----- nvinfo : EIATTR_VRC_CTA_INIT_COUNT
	.align		4
        /*0084*/ 	.byte	0x02, 0x4a
	.zero		1
	.zero		1


	//----- nvinfo : EIATTR_EXIT_INSTR_OFFSETS
	.align		4
        /*0088*/ 	.byte	0x04, 0x1c
        /*008a*/ 	.short	(.L_95 - .L_94)


	//   ....[0]....
.L_94:
        /*008c*/ 	.word	0x00000c30


	//----- nvinfo : EIATTR_CBANK_PARAM_SIZE
	.align		4
.L_95:
        /*0090*/ 	.byte	0x03, 0x19
        /*0092*/ 	.short	0x0028


	//----- nvinfo : EIATTR_PARAM_CBANK
	.align		4
        /*0094*/ 	.byte	0x04, 0x0a
        /*0096*/ 	.short	(.L_97 - .L_96)
	.align		4
.L_96:
        /*0098*/ 	.word	index@(.nv.constant0._Z10cudaConv2DPfS_S_iiii)
        /*009c*/ 	.short	0x0380
        /*009e*/ 	.short	0x0028


	//----- nvinfo : EIATTR_SW_WAR
	.align		4
.L_97:
        /*00a0*/ 	.byte	0x04, 0x36
        /*00a2*/ 	.short	(.L_99 - .L_98)
.L_98:
        /*00a4*/ 	.word	0x00000008
.L_99:


//--------------------- .nv.callgraph             --------------------------
	.section	.nv.callgraph,"",@"SHT_CUDA_CALLGRAPH"
	.align	4
	.sectionentsize	8
	.align		4
        /*0000*/ 	.word	0x00000000
	.align		4
        /*0004*/ 	.word	0xffffffff
	.align		4
        /*0008*/ 	.word	0x00000000
	.align		4
        /*000c*/ 	.word	0xfffffffe
	.align		4
        /*0010*/ 	.word	0x00000000
	.align		4
        /*0014*/ 	.word	0xfffffffd
	.align		4
        /*0018*/ 	.word	0x00000000
	.align		4
        /*001c*/ 	.word	0xfffffffc


//--------------------- .text._Z12cudaMeanPoolPfS_iii --------------------------
	.section	.text._Z12cudaMeanPoolPfS_iii,"ax",@progbits
	.align	128
        .global         _Z12cudaMeanPoolPfS_iii
        .type           _Z12cudaMeanPoolPfS_iii,@function
        .size           _Z12cudaMeanPoolPfS_iii,(.L_x_18 - _Z12cudaMeanPoolPfS_iii)
        .other          _Z12cudaMeanPoolPfS_iii,@"STO_CUDA_ENTRY STV_DEFAULT"
_Z12cudaMeanPoolPfS_iii:
.text._Z12cudaMeanPoolPfS_iii:
[----:B------:R-:W-:Y:S01]  /*0000*/  LDC R1, c[0x0][0x37c] ;  /* 0x0000df00ff017b82 */ /* 0x000fe20000000800 */
[----:B------:R-:W0:Y:S07]  /*0010*/  S2R R10, SR_TID.X ;  /* 0x00000000000a7919 */ /* 0x000e2e0000002100 */
[----:B------:R-:W0:Y:S01]  /*0020*/  S2UR UR6, SR_CTAID.X ;  /* 0x00000000000679c3 */ /* 0x000e220000002500 */
[----:B------:R-:W1:Y:S01]  /*0030*/  LDCU.64 UR4, c[0x0][0x358] ;  /* 0x00006b00ff0477ac */ /* 0x000e620008000a00 */
[----:B------:R-:W2:Y:S06]  /*0040*/  S2R R12, SR_TID.Y ;  /* 0x00000000000c7919 */ /* 0x000eac0000002200 */
[----:B------:R-:W0:Y:S08]  /*0050*/  LDC.64 R8, c[0x0][0x390] ;  /* 0x0000e400ff087b82 */ /* 0x000e300000000a00 */
[----:B------:R-:W3:Y:S01]  /*0060*/  LDC.64 R4, c[0x0][0x380] ;  /* 0x0000e000ff047b82 */ /* 0x000ee20000000a00 */
[----:B0-----:R-:W-:-:S04]  /*0070*/  IMAD R3, R9, UR6, R10 ;  /* 0x0000000609037c24 */ /* 0x001fc8000f8e020a */
[----:B--2---:R-:W-:-:S04]  /*0080*/  IMAD R3, R3, R8, R12 ;  /* 0x0000000803037224 */ /* 0x004fc800078e020c */
[----:B---3--:R-:W-:Y:S02]  /*0090*/  IMAD.WIDE R4, R3, 0x4, R4 ;  /* 0x0000000403047825 */ /* 0x008fe400078e0204 */
[----:B------:R-:W0:Y:S03]  /*00a0*/  LDC.64 R2, c[0x0][0x388] ;  /* 0x0000e200ff027b82 */ /* 0x000e260000000a00 */
[----:B-1----:R-:W2:Y:S01]  /*00b0*/  LDG.E R0, desc[UR4][R4.64] ;  /* 0x0000000404007981 */ /* 0x002ea2000c1e1900 */
[----:B------:R-:W-:-:S03]  /*00c0*/  IMAD.WIDE R6, R8, 0x4, R4 ;  /* 0x0000000408067825 */ /* 0x000fc600078e0204 */
[----:B------:R-:W3:Y:S04]  /*00d0*/  LDG.E R9, desc[UR4][R4.64+0x4] ;  /* 0x0000040404097981 */ /* 0x000ee8000c1e1900 */
[----:B------:R-:W4:Y:S04]  /*00e0*/  LDG.E R11, desc[UR4][R6.64] ;  /* 0x00000004060b7981 */ /* 0x000f28000c1e1900 */
[----:B------:R-:W5:Y:S01]  /*00f0*/  LDG.E R13, desc[UR4][R6.64+0x4] ;  /* 0x00000404060d7981 */ /* 0x000f62000c1e1900 */
[----:B------:R-:W-:-:S04]  /*0100*/  LEA.HI R8, R8, R8, RZ, 0x1 ;  /* 0x0000000808087211 */ /* 0x000fc800078f08ff */
[----:B------:R-:W-:Y:S01]  /*0110*/  SHF.R.S32.HI R8, RZ, 0x1, R8 ;  /* 0x00000001ff087819 */ /* 0x000fe20000011408 */
[----:B--2---:R-:W-:-:S04]  /*0120*/  FADD R0, RZ, R0 ;  /* 0x00000000ff007221 */ /* 0x004fc80000000000 */
[----:B---3--:R-:W-:Y:S01]  /*0130*/  FADD R0, R0, R9 ;  /* 0x0000000900007221 */ /* 0x008fe20000000000 */
[----:B------:R-:W-:-:S03]  /*0140*/  IMAD R9, R8, UR6, R10 ;  /* 0x0000000608097c24 */ /* 0x000fc6000f8e020a */
[----:B----4-:R-:W-:Y:S01]  /*0150*/  FADD R0, R0, R11 ;  /* 0x0000000b00007221 */ /* 0x010fe20000000000 */
[----:B------:R-:W-:-:S03]  /*0160*/  IMAD R9, R8, R9, R12 ;  /* 0x0000000908097224 */ /* 0x000fc600078e020c */
[----:B-----5:R-:W-:Y:S01]  /*0170*/  FADD R0, R0, R13 ;  /* 0x0000000d00007221 */ /* 0x020fe20000000000 */
[----:B0-----:R-:W-:-:S04]  /*0180*/  IMAD.WIDE R2, R9, 0x4, R2 ;  /* 0x0000000409027825 */ /* 0x001fc800078e0202 */
[----:B------:R-:W-:-:S05]  /*0190*/  FMUL R5, R0, 0.25 ;  /* 0x3e80000000057820 */ /* 0x000fca0000400000 */
[----:B------:R-:W-:Y:S01]  /*01a0*/  STG.E desc[UR4][R2.64], R5 ;  /* 0x0000000502007986 */ /* 0x000fe2000c101904 */
[----:B------:R-:W-:Y:S05]  /*01b0*/  EXIT ;  /* 0x000000000000794d */ /* 0x000fea0003800000 */
.L_x_0:
[----:B------:R-:W-:-:S00]  /*01c0*/  BRA `(.L_x_0) ;  /* 0xfffffffc00fc7947 */ /* 0x000fc0000383ffff */
[----:B------:R-:W-:-:S00]  /*01d0*/  NOP ;  /* 0x0000000000007918 */ /* 0x000fc00000000000 */
        /* <DEDUP_REMOVED lines=10> */
.L_x_18:


//--------------------- .text._Z11cudaCombinePfS_S_ --------------------------
	.section	.text._Z11cudaCombinePfS_S_,"ax",@progbits
	.align	128
        .global         _Z11cudaCombinePfS_S_
        .type           _Z11cudaCombinePfS_S_,@function
        .size           _Z11cudaCombinePfS_S_,(.L_x_19 - _Z11cudaCombinePfS_S_)
        .other          _Z11cudaCombinePfS_S_,@"STO_CUDA_ENTRY STV_DEFAULT"
_Z11cudaCombinePfS_S_:
.text._Z11cudaCombinePfS_S_:
[----:B------:R-:W-:Y:S01]  /*0000*/  LDC R1, c[0x0][0x37c] ;  /* 0x0000df00ff017b82 */ /* 0x000fe20000000800 */
[----:B------:R-:W0:Y:S07]  /*0010*/  S2R R0, SR_TID.Y ;  /* 0x0000000000007919 */ /* 0x000e2e0000002200 */
[----:B------:R-:W1:Y:S01]  /*0020*/  LDC.64 R6, c[0x0][0x390] ;  /* 0x0000e400ff067b82 */ /* 0x000e620000000a00 */
[----:B------:R-:W2:Y:S01]  /*0030*/  LDCU.64 UR4, c[0x0][0x358] ;  /* 0x00006b00ff0477ac */ /* 0x000ea20008000a00 */
[----:B------:R-:W0:Y:S01]  /*0040*/  S2R R3, SR_CTAID.X ;  /* 0x0000000000037919 */ /* 0x000e220000002500 */
[----:B------:R-:W3:Y:S05]  /*0050*/  S2R R9, SR_TID.X ;  /* 0x0000000000097919 */ /* 0x000eea0000002100 */
[----:B------:R-:W4:Y:S01]  /*0060*/  LDC.64 R4, c[0x0][0x380] ;  /* 0x0000e000ff047b82 */ /* 0x000f220000000a00 */
[----:B0-----:R-:W-:-:S02]  /*0070*/  IMAD R0, R3, 0x64, R0 ;  /* 0x0000006403007824 */ /* 0x001fc400078e0200 */
[----:B-1----:R-:W-:-:S05]  /*0080*/  IMAD.WIDE.U32 R6, R3, 0x4, R6 ;  /* 0x0000000403067825 */ /* 0x002fca00078e0006 */
[----:B------:R-:W0:Y:S01]  /*0090*/  LDC.64 R2, c[0x0][0x388] ;  /* 0x0000e200ff027b82 */ /* 0x000e220000000a00 */
[----:B---3--:R-:W-:Y:S01]  /*00a0*/  IMAD R9, R9, 0xa, R0 ;  /* 0x0000000a09097824 */ /* 0x008fe200078e0200 */
[----:B--2---:R-:W2:Y:S03]  /*00b0*/  LDG.E R11, desc[UR4][R6.64] ;  /* 0x00000004060b7981 */ /* 0x004ea6000c1e1900 */
[C---:B----4-:R-:W-:Y:S01]  /*00c0*/  IMAD.WIDE.U32 R4, R9.reuse, 0x4, R4 ;  /* 0x0000000409047825 */ /* 0x050fe200078e0004 */
[----:B------:R-:W3:Y:S04]  /*00d0*/  LDG.E R8, desc[UR4][R6.64+0x40] ;  /* 0x0000400406087981 */ /* 0x000ee8000c1e1900 */
[----:B------:R-:W2:Y:S04]  /*00e0*/  LDG.E R0, desc[UR4][R4.64] ;  /* 0x0000000404007981 */ /* 0x000ea8000c1e1900 */
[----:B------:R-:W3:Y:S04]  /*00f0*/  LDG.E R13, desc[UR4][R4.64+0x1900] ;  /* 0x00190004040d7981 */ /* 0x000ee8000c1e1900 */
[----:B------:R-:W4:Y:S04]  /*0100*/  LDG.E R10, desc[UR4][R6.64+0x80] ;  /* 0x00008004060a7981 */ /* 0x000f28000c1e1900 */
[----:B------:R-:W4:Y:S04]  /*0110*/  LDG.E R15, desc[UR4][R4.64+0x3200] ;  /* 0x00320004040f7981 */ /* 0x000f28000c1e1900 */
[----:B------:R-:W5:Y:S04]  /*0120*/  LDG.E R12, desc[UR4][R6.64+0xc0] ;  /* 0x0000c004060c7981 */ /* 0x000f68000c1e1900 */
[----:B------:R-:W5:Y:S04]  /*0130*/  LDG.E R17, desc[UR4][R4.64+0x4b00] ;  /* 0x004b000404117981 */ /* 0x000f68000c1e1900 */
[----:B------:R-:W5:Y:S04]  /*0140*/  LDG.E R14, desc[UR4][R6.64+0x100] ;  /* 0x00010004060e7981 */ /* 0x000f68000c1e1900 */
[----:B------:R-:W5:Y:S04]  /*0150*/  LDG.E R19, desc[UR4][R4.64+0x6400] ;  /* 0x0064000404137981 */ /* 0x000f68000c1e1900 */
[----:B------:R-:W5:Y:S04]  /*0160*/  LDG.E R16, desc[UR4][R6.64+0x140] ;  /* 0x0001400406107981 */ /* 0x000f68000c1e1900 */
[----:B------:R-:W5:Y:S01]  /*0170*/  LDG.E R21, desc[UR4][R4.64+0x7d00] ;  /* 0x007d000404157981 */ /* 0x000f62000c1e1900 */
[----:B0-----:R-:W-:-:S04]  /*0180*/  IMAD.WIDE.U32 R2, R9, 0x4, R2 ;  /* 0x0000000409027825 */ /* 0x001fc800078e0002 */
[----:B--2---:R-:W-:-:S04]  /*0190*/  FFMA R0, R0, R11, RZ ;  /* 0x0000000b00007223 */ /* 0x004fc800000000ff */
[----:B---3--:R-:W-:-:S04]  /*01a0*/  FFMA R0, R13, R8, R0 ;  /* 0x000000080d007223 */ /* 0x008fc80000000000 */
[----:B----4-:R-:W-:-:S04]  /*01b0*/  FFMA R0, R15, R10, R0 ;  /* 0x0000000a0f007223 */ /* 0x010fc80000000000 */
[----:B-----5:R-:W-:-:S04]  /*01c0*/  FFMA R0, R17, R12, R0 ;  /* 0x0000000c11007223 */ /* 0x020fc80000000000 */
[----:B------:R-:W-:-:S04]  /*01d0*/  FFMA R0, R19, R14, R0 ;  /* 0x0000000e13007223 */ /* 0x000fc80000000000 */
[----:B------:R-:W-:-:S05]  /*01e0*/  FFMA R21, R21, R16, R0 ;  /* 0x0000001015157223 */ /* 0x000fca0000000000 */
[----:B------:R-:W-:Y:S01]  /*01f0*/  STG.E desc[UR4][R2.64], R21 ;  /* 0x0000001502007986 */ /* 0x000fe2000c101904 */
[----:B------:R-:W-:Y:S05]  /*0200*/  EXIT ;  /* 0x000000000000794d */ /* 0x000fea0003800000 */
.L_x_1:
        /* <DEDUP_REMOVED lines=15> */
.L_x_19:


//--------------------- .text._Z10cudaConv3DPfS_S_iiii --------------------------
	.section	.text._Z10cudaConv3DPfS_S_iiii,"ax",@progbits
	.align	128
        .global         _Z10cudaConv3DPfS_S_iiii
        .type           _Z10cudaConv3DPfS_S_iiii,@function
        .size           _Z10cudaConv3DPfS_S_iiii,(.L_x_20 - _Z10cudaConv3DPfS_S_iiii)
        .other          _Z10cudaConv3DPfS_S_iiii,@"STO_CUDA_ENTRY STV_DEFAULT"
_Z10cudaConv3DPfS_S_iiii:
.text._Z10cudaConv3DPfS_S_iiii:
[----:B------:R-:W-:Y:S08]  /*0000*/  LDC R1, c[0x0][0x37c] ;  /* 0x0000df00ff017b82 */ /* 0x000ff00000000800 */
[----:B------:R-:W0:Y:S01]  /*0010*/  LDC R0, c[0x0][0x3a4] ;  /* 0x0000e900ff007b82 */ /* 0x000e220000000800 */
[----:B------:R-:W1:Y:S01]  /*0020*/  S2R R2, SR_TID.X ;  /* 0x0000000000027919 */ /* 0x000e620000002100 */
[----:B------:R-:W2:Y:S01]  /*0030*/  LDCU.64 UR4, c[0x0][0x358] ;  /* 0x00006b00ff0477ac */ /* 0x000ea20008000a00 */
[----:B------:R-:W-:Y:S01]  /*0040*/  HFMA2 R18, -RZ, RZ, 0, 0 ;  /* 0x00000000ff127431 */ /* 0x000fe200000001ff */
[----:B------:R-:W3:Y:S01]  /*0050*/  S2R R3, SR_TID.Y ;  /* 0x0000000000037919 */ /* 0x000ee20000002200 */
[----:B------:R-:W4:Y:S01]  /*0060*/  S2R R5, SR_CTAID.X ;  /* 0x0000000000057919 */ /* 0x000f220000002500 */
[----:B0-----:R-:W-:-:S13]  /*0070*/  ISETP.GE.AND P0, PT, R0, 0x1, PT ;  /* 0x000000010000780c */ /* 0x001fda0003f06270 */
[----:B-1234-:R-:W-:Y:S05]  /*0080*/  @!P0 BRA `(.L_x_2) ;  /* 0x0000000800808947 */ /* 0x01efea0003800000 */
[C---:B------:R-:W-:Y:S02]  /*0090*/  LOP3.LUT R8, R0.reuse, 0x7ffffff0, RZ, 0xc0, !PT ;  /* 0x7ffffff000087812 */ /* 0x040fe400078ec0ff */
[C---:B------:R-:W-:Y:S02]  /*00a0*/  LOP3.LUT R6, R0.reuse, 0xf, RZ, 0xc0, !PT ;  /* 0x0000000f00067812 */ /* 0x040fe400078ec0ff */
[C---:B------:R-:W-:Y:S02]  /*00b0*/  LOP3.LUT R7, R0.reuse, 0x7, RZ, 0xc0, !PT ;  /* 0x0000000700077812 */ /* 0x040fe400078ec0ff */
[----:B------:R-:W-:Y:S02]  /*00c0*/  LOP3.LUT R9, R0, 0x3, RZ, 0xc0, !PT ;  /* 0x0000000300097812 */ /* 0x000fe400078ec0ff */
[----:B------:R-:W-:Y:S02]  /*00d0*/  MOV R18, RZ ;  /* 0x000000ff00127202 */ /* 0x000fe40000000f00 */
[----:B------:R-:W-:-:S02]  /*00e0*/  MOV R11, RZ ;  /* 0x000000ff000b7202 */ /* 0x000fc40000000f00 */
[----:B------:R-:W-:-:S07]  /*00f0*/  IADD3 R10, PT, PT, -R8, RZ, RZ ;  /* 0x000000ff080a7210 */ /* 0x000fce0007ffe1ff */
.L_x_8:
[----:B------:R-:W0:Y:S01]  /*0100*/  LDC R0, c[0x0][0x3a4] ;  /* 0x0000e900ff007b82 */ /* 0x000e220000000800 */
[----:B------:R-:W1:Y:S01]  /*0110*/  LDCU UR6, c[0x0][0x398] ;  /* 0x00007300ff0677ac */ /* 0x000e620008000800 */
[----:B------:R-:W-:Y:S02]  /*0120*/  IADD3 R12, PT, PT, R2, R11, RZ ;  /* 0x0000000b020c7210 */ /* 0x000fe40007ffe0ff */
[----:B------:R-:W-:-:S03]  /*0130*/  MOV R13, RZ ;  /* 0x000000ff000d7202 */ /* 0x000fc60000000f00 */
[----:B-1----:R-:W-:Y:S01]  /*0140*/  IMAD R12, R12, UR6, R3 ;  /* 0x000000060c0c7c24 */ /* 0x002fe2000f8e0203 */
[----:B0-----:R-:W-:Y:S01]  /*0150*/  ISETP.GE.U32.AND P1, PT, R0, 0x10, PT ;  /* 0x000000100000780c */ /* 0x001fe20003f26070 */
[----:B------:R-:W-:Y:S01]  /*0160*/  IMAD R15, R5, R0, R11 ;  /* 0x00000000050f7224 */ /* 0x000fe200078e020b */
[----:B------:R-:W-:-:S03]  /*0170*/  IADD3 R11, PT, PT, R11, 0x1, RZ ;  /* 0x000000010b0b7810 */ /* 0x000fc60007ffe0ff */
[-C--:B------:R-:W-:Y:S01]  /*0180*/  IMAD R4, R15, R0.reuse, RZ ;  /* 0x000000000f047224 */ /* 0x080fe200078e02ff */
[----:B------:R-:W-:-:S07]  /*0190*/  ISETP.NE.AND P0, PT, R11, R0, PT ;  /* 0x000000000b00720c */ /* 0x000fce0003f05270 */
[----:B------:R-:W-:Y:S06]  /*01a0*/  @!P1 BRA `(.L_x_3) ;  /* 0x0000000000f49947 */ /* 0x000fec0003800000 */
[----:B------:R-:W-:Y:S02]  /*01b0*/  MOV R13, R4 ;  /* 0x00000004000d7202 */ /* 0x000fe40000000f00 */
[----:B------:R-:W-:Y:S02]  /*01c0*/  MOV R21, R12 ;  /* 0x0000000c00157202 */ /* 0x000fe40000000f00 */
[----:B------:R-:W-:-:S07]  /*01d0*/  MOV R19, R10 ;  /* 0x0000000a00137202 */ /* 0x000fce0000000f00 */
.L_x_4:
[----:B------:R-:W0:Y:S08]  /*01e0*/  LDC.64 R16, c[0x0][0x380] ;  /* 0x0000e000ff107b82 */ /* 0x000e300000000a00 */
[----:B------:R-:W1:Y:S01]  /*01f0*/  LDC.64 R14, c[0x0][0x388] ;  /* 0x0000e200ff0e7b82 */ /* 0x000e620000000a00 */
[----:B0-----:R-:W-:-:S05]  /*0200*/  IMAD.WIDE R16, R21, 0x4, R16 ;  /* 0x0000000415107825 */ /* 0x001fca00078e0210 */
[----:B------:R-:W2:Y:S01]  /*0210*/  LDG.E R25, desc[UR4][R16.64] ;  /* 0x0000000410197981 */ /* 0x000ea2000c1e1900 */
[----:B-1----:R-:W-:-:S03]  /*0220*/  IMAD.WIDE R14, R13, 0x4, R14 ;  /* 0x000000040d0e7825 */ /* 0x002fc600078e020e */
[----:B------:R-:W3:Y:S04]  /*0230*/  LDG.E R27, desc[UR4][R16.64+0x4] ;  /* 0x00000404101b7981 */ /* 0x000ee8000c1e1900 */
[----:B------:R-:W2:Y:S04]  /*0240*/  LDG.E R22, desc[UR4][R14.64] ;  /* 0x000000040e167981 */ /* 0x000ea8000c1e1900 */
[----:B------:R-:W3:Y:S04]  /*0250*/  LDG.E R24, desc[UR4][R14.64+0x4] ;  /* 0x000004040e187981 */ /* 0x000ee8000c1e1900 */
[----:B------:R-:W4:Y:S04]  /*0260*/  LDG.E R20, desc[UR4][R16.64+0x8] ;  /* 0x0000080410147981 */ /* 0x000f28000c1e1900 */
[----:B------:R-:W4:Y:S04]  /*0270*/  LDG.E R23, desc[UR4][R14.64+0x8] ;  /* 0x000008040e177981 */ /* 0x000f28000c1e1900 */
[----:B------:R-:W5:Y:S04]  /*0280*/  LDG.E R29, desc[UR4][R16.64+0x34] ;  /* 0x00003404101d7981 */ /* 0x000f68000c1e1900 */
[----:B------:R-:W5:Y:S01]  /*0290*/  LDG.E R26, desc[UR4][R14.64+0x3c] ;  /* 0x00003c040e1a7981 */ /* 0x000f62000c1e1900 */
[----:B--2---:R-:W-:-:S03]  /*02a0*/  FFMA R22, R25, R22, R18 ;  /* 0x0000001619167223 */ /* 0x004fc60000000012 */
[----:B------:R-:W2:Y:S01]  /*02b0*/  LDG.E R25, desc[UR4][R16.64+0xc] ;  /* 0x00000c0410197981 */ /* 0x000ea2000c1e1900 */
[----:B---3--:R-:W-:-:S03]  /*02c0*/  FFMA R27, R27, R24, R22 ;  /* 0x000000181b1b7223 */ /* 0x008fc60000000016 */
[----:B------:R-:W2:Y:S04]  /*02d0*/  LDG.E R22, desc[UR4][R14.64+0xc] ;  /* 0x00000c040e167981 */ /* 0x000ea8000c1e1900 */
[----:B------:R-:W3:Y:S01]  /*02e0*/  LDG.E R24, desc[UR4][R14.64+0x10] ;  /* 0x000010040e187981 */ /* 0x000ee2000c1e1900 */
[----:B----4-:R-:W-:-:S03]  /*02f0*/  FFMA R20, R20, R23, R27 ;  /* 0x0000001714147223 */ /* 0x010fc6000000001b */
[----:B------:R-:W3:Y:S04]  /*0300*/  LDG.E R27, desc[UR4][R16.64+0x10] ;  /* 0x00001004101b7981 */ /* 0x000ee8000c1e1900 */
[----:B------:R-:W4:Y:S04]  /*0310*/  LDG.E R18, desc[UR4][R16.64+0x14] ;  /* 0x0000140410127981 */ /* 0x000f28000c1e1900 */
[----:B------:R-:W4:Y:S01]  /*0320*/  LDG.E R23, desc[UR4][R14.64+0x14] ;  /* 0x000014040e177981 */ /* 0x000f22000c1e1900 */
[----:B--2---:R-:W-:-:S03]  /*0330*/  FFMA R20, R25, R22, R20 ;  /* 0x0000001619147223 */ /* 0x004fc60000000014 */
[----:B------:R-:W2:Y:S04]  /*0340*/  LDG.E R22, desc[UR4][R14.64+0x18] ;  /* 0x000018040e167981 */ /* 0x000ea8000c1e1900 */
[----:B------:R-:W5:Y:S01]  /*0350*/  LDG.E R25, desc[UR4][R16.64+0x1c] ;  /* 0x00001c0410197981 */ /* 0x000f62000c1e1900 */
[----:B---3--:R-:W-:-:S03]  /*0360*/  FFMA R27, R27, R24, R20 ;  /* 0x000000181b1b7223 */ /* 0x008fc60000000014 */
[----:B------:R-:W2:Y:S04]  /*0370*/  LDG.E R20, desc[UR4][R16.64+0x18] ;  /* 0x0000180410147981 */ /* 0x000ea8000c1e1900 */
[----:B------:R-:W5:Y:S01]  /*0380*/  LDG.E R24, desc[UR4][R14.64+0x1c] ;  /* 0x00001c040e187981 */ /* 0x000f62000c1e1900 */
[----:B----4-:R-:W-:-:S03]  /*0390*/  FFMA R27, R18, R23, R27 ;  /* 0x00000017121b7223 */ /* 0x010fc6000000001b */
[----:B------:R-:W3:Y:S04]  /*03a0*/  LDG.E R18, desc[UR4][R16.64+0x20] ;  /* 0x0000200410127981 */ /* 0x000ee8000c1e1900 */
[----:B------:R-:W3:Y:S01]  /*03b0*/  LDG.E R23, desc[UR4][R14.64+0x20] ;  /* 0x000020040e177981 */ /* 0x000ee2000c1e1900 */
[----:B--2---:R-:W-:-:S03]  /*03c0*/  FFMA R20, R20, R22, R27 ;  /* 0x0000001614147223 */ /* 0x004fc6000000001b */
[----:B------:R-:W2:Y:S01]  /*03d0*/  LDG.E R22, desc[UR4][R14.64+0x24] ;  /* 0x000024040e167981 */ /* 0x000ea2000c1e1900 */
[----:B-----5:R-:W-:-:S03]  /*03e0*/  FFMA R25, R25, R24, R20 ;  /* 0x0000001819197223 */ /* 0x020fc60000000014 */
[----:B------:R-:W2:Y:S04]  /*03f0*/  LDG.E R20, desc[UR4][R16.64+0x24] ;  /* 0x0000240410147981 */ /* 0x000ea8000c1e1900 */
[----:B------:R-:W4:Y:S04]  /*0400*/  LDG.E R27, desc[UR4][R16.64+0x28] ;  /* 0x00002804101b7981 */ /* 0x000f28000c1e1900 */
[----:B------:R-:W4:Y:S01]  /*0410*/  LDG.E R24, desc[UR4][R14.64+0x28] ;  /* 0x000028040e187981 */ /* 0x000f22000c1e1900 */
[----:B---3--:R-:W-:-:S03]  /*0420*/  FFMA R25, R18, R23, R25 ;  /* 0x0000001712197223 */ /* 0x008fc60000000019 */
[----:B------:R-:W3:Y:S04]  /*0430*/  LDG.E R23, desc[UR4][R16.64+0x2c] ;  /* 0x00002c0410177981 */ /* 0x000ee8000c1e1900 */
[----:B------:R-:W3:Y:S01]  /*0440*/  LDG.E R18, desc[UR4][R14.64+0x2c] ;  /* 0x00002c040e127981 */ /* 0x000ee2000c1e1900 */
[----:B--2---:R-:W-:-:S03]  /*0450*/  FFMA R20, R20, R22, R25 ;  /* 0x0000001614147223 */ /* 0x004fc60000000019 */
[----:B------:R-:W2:Y:S04]  /*0460*/  LDG.E R25, desc[UR4][R14.64+0x30] ;  /* 0x000030040e197981 */ /* 0x000ea8000c1e1900 */
[----:B------:R-:W5:Y:S01]  /*0470*/  LDG.E R22, desc[UR4][R14.64+0x34] ;  /* 0x000034040e167981 */ /* 0x000f62000c1e1900 */
[----:B----4-:R-:W-:-:S03]  /*0480*/  FFMA R24, R27, R24, R20 ;  /* 0x000000181b187223 */ /* 0x010fc60000000014 */
[----:B------:R-:W2:Y:S01]  /*0490*/  LDG.E R20, desc[UR4][R16.64+0x30] ;  /* 0x0000300410147981 */ /* 0x000ea2000c1e1900 */
[----:B---3--:R-:W-:-:S03]  /*04a0*/  FFMA R27, R23, R18, R24 ;  /* 0x00000012171b7223 */ /* 0x008fc60000000018 */
[----:B------:R-:W3:Y:S04]  /*04b0*/  LDG.E R18, desc[UR4][R16.64+0x38] ;  /* 0x0000380410127981 */ /* 0x000ee8000c1e1900 */
[----:B------:R-:W3:Y:S04]  /*04c0*/  LDG.E R23, desc[UR4][R14.64+0x38] ;  /* 0x000038040e177981 */ /* 0x000ee8000c1e1900 */
[----:B------:R-:W4:Y:S01]  /*04d0*/  LDG.E R24, desc[UR4][R16.64+0x3c] ;  /* 0x00003c0410187981 */ /* 0x000f22000c1e1900 */
[----:B------:R-:W-:-:S04]  /*04e0*/  IADD3 R19, PT, PT, R19, 0x10, RZ ;  /* 0x0000001013137810 */ /* 0x000fc80007ffe0ff */
[----:B------:R-:W-:Y:S02]  /*04f0*/  ISETP.NE.AND P1, PT, R19, RZ, PT ;  /* 0x000000ff1300720c */ /* 0x000fe40003f25270 */
[----:B------:R-:W-:Y:S02]  /*0500*/  IADD3 R21, PT, PT, R21, 0x10, RZ ;  /* 0x0000001015157810 */ /* 0x000fe40007ffe0ff */
[----:B------:R-:W-:Y:S01]  /*0510*/  IADD3 R13, PT, PT, R13, 0x10, RZ ;  /* 0x000000100d0d7810 */ /* 0x000fe20007ffe0ff */
[----:B--2---:R-:W-:-:S04]  /*0520*/  FFMA R20, R20, R25, R27 ;  /* 0x0000001914147223 */ /* 0x004fc8000000001b */
[----:B-----5:R-:W-:-:S04]  /*0530*/  FFMA R29, R29, R22, R20 ;  /* 0x000000161d1d7223 */ /* 0x020fc80000000014 */
[----:B---3--:R-:W-:-:S04]  /*0540*/  FFMA R18, R18, R23, R29 ;  /* 0x0000001712127223 */ /* 0x008fc8000000001d */
[----:B----4-:R-:W-:Y:S01]  /*0550*/  FFMA R18, R24, R26, R18 ;  /* 0x0000001a18127223 */ /* 0x010fe20000000012 */
[----:B------:R-:W-:Y:S06]  /*0560*/  @P1 BRA `(.L_x_4) ;  /* 0xfffffffc001c1947 */ /* 0x000fec000383ffff */
[----:B------:R-:W-:-:S07]  /*0570*/  MOV R13, R8 ;  /* 0x00000008000d7202 */ /* 0x000fce0000000f00 */
.L_x_3:
[----:B------:R-:W-:-:S13]  /*0580*/  ISETP.NE.AND P1, PT, R6, RZ, PT ;  /* 0x000000ff0600720c */ /* 0x000fda0003f25270 */
[----:B------:R-:W-:Y:S05]  /*0590*/  @!P1 BRA `(.L_x_5) ;  /* 0x0000000400389947 */ /* 0x000fea0003800000 */
[----:B------:R-:W-:Y:S02]  /*05a0*/  IADD3 R14, PT, PT, R6, -0x1, RZ ;  /* 0xffffffff060e7810 */ /* 0x000fe40007ffe0ff */
[----:B------:R-:W-:Y:S02]  /*05b0*/  ISETP.NE.AND P2, PT, R7, RZ, PT ;  /* 0x000000ff0700720c */ /* 0x000fe40003f45270 */
[----:B------:R-:W-:-:S13]  /*05c0*/  ISETP.GE.U32.AND P1, PT, R14, 0x7, PT ;  /* 0x000000070e00780c */ /* 0x000fda0003f26070 */
[----:B------:R-:W-:Y:S05]  /*05d0*/  @!P1 BRA `(.L_x_6) ;  /* 0x00000000007c9947 */ /* 0x000fea0003800000 */
[----:B------:R-:W0:Y:S01]  /*05e0*/  LDC.64 R16, c[0x0][0x380] ;  /* 0x0000e000ff107b82 */ /* 0x000e220000000a00 */
[-C--:B------:R-:W-:Y:S02]  /*05f0*/  IADD3 R19, PT, PT, R12, R13.reuse, RZ ;  /* 0x0000000d0c137210 */ /* 0x080fe40007ffe0ff */
[----:B------:R-:W-:-:S05]  /*0600*/  IADD3 R21, PT, PT, R4, R13, RZ ;  /* 0x0000000d04157210 */ /* 0x000fca0007ffe0ff */
        /* <DEDUP_REMOVED lines=10> */
[----:B------:R-:W5:Y:S04]  /*06b0*/  LDG.E R26, desc[UR4][R14.64+0x18] ;  /* 0x000018040e1a7981 */ /* 0x000f68000c1e1900 */
[----:B------:R-:W5:Y:S01]  /*06c0*/  LDG.E R28, desc[UR4][R14.64+0x1c] ;  /* 0x00001c040e1c7981 */ /* 0x000f62000c1e1900 */
[----:B--2---:R-:W-:-:S03]  /*06d0*/  FFMA R22, R19, R22, R18 ;  /* 0x0000001613167223 */ /* 0x004fc60000000012 */
[----:B------:R-:W2:Y:S01]  /*06e0*/  LDG.E R18, desc[UR4][R16.64+0xc] ;  /* 0x00000c0410127981 */ /* 0x000ea2000c1e1900 */
[----:B---3--:R-:W-:-:S03]  /*06f0*/  FFMA R24, R23, R24, R22 ;  /* 0x0000001817187223 */ /* 0x008fc60000000016 */
[----:B------:R-:W2:Y:S04]  /*0700*/  LDG.E R19, desc[UR4][R14.64+0xc] ;  /* 0x00000c040e137981 */ /* 0x000ea8000c1e1900 */
[----:B------:R-:W3:Y:S04]  /*0710*/  LDG.E R22, desc[UR4][R16.64+0x10] ;  /* 0x0000100410167981 */ /* 0x000ee8000c1e1900 */
[----:B------:R-:W3:Y:S01]  /*0720*/  LDG.E R23, desc[UR4][R14.64+0x10] ;  /* 0x000010040e177981 */ /* 0x000ee2000c1e1900 */
[----:B----4-:R-:W-:-:S03]  /*0730*/  FFMA R27, R21, R20, R24 ;  /* 0x00000014151b7223 */ /* 0x010fc60000000018 */
[----:B------:R-:W5:Y:S04]  /*0740*/  LDG.E R24, desc[UR4][R16.64+0x14] ;  /* 0x0000140410187981 */ /* 0x000f68000c1e1900 */
[----:B------:R-:W4:Y:S04]  /*0750*/  LDG.E R20, desc[UR4][R16.64+0x18] ;  /* 0x0000180410147981 */ /* 0x000f28000c1e1900 */
[----:B------:R-:W4:Y:S01]  /*0760*/  LDG.E R21, desc[UR4][R16.64+0x1c] ;  /* 0x00001c0410157981 */ /* 0x000f22000c1e1900 */
[----:B------:R-:W-:Y:S01]  /*0770*/  IADD3 R13, PT, PT, R13, 0x8, RZ ;  /* 0x000000080d0d7810 */ /* 0x000fe20007ffe0ff */
[----:B--2---:R-:W-:-:S04]  /*0780*/  FFMA R19, R18, R19, R27 ;  /* 0x0000001312137223 */ /* 0x004fc8000000001b */
[----:B---3--:R-:W-:-:S04]  /*0790*/  FFMA R19, R22, R23, R19 ;  /* 0x0000001716137223 */ /* 0x008fc80000000013 */
[----:B-----5:R-:W-:-:S04]  /*07a0*/  FFMA R19, R24, R25, R19 ;  /* 0x0000001918137223 */ /* 0x020fc80000000013 */
[----:B----4-:R-:W-:-:S04]  /*07b0*/  FFMA R20, R20, R26, R19 ;  /* 0x0000001a14147223 */ /* 0x010fc80000000013 */
[----:B------:R-:W-:-:S07]  /*07c0*/  FFMA R18, R21, R28, R20 ;  /* 0x0000001c15127223 */ /* 0x000fce0000000014 */
.L_x_6:
        /* <DEDUP_REMOVED lines=19> */
[----:B------:R-:W-:Y:S01]  /*0900*/  IADD3 R13, PT, PT, R13, 0x4, RZ ;  /* 0x000000040d0d7810 */ /* 0x000fe20007ffe0ff */
[----:B--2---:R-:W-:-:S04]  /*0910*/  FFMA R19, R19, R20, R18 ;  /* 0x0000001413137223 */ /* 0x004fc80000000012 */
[----:B---3--:R-:W-:-:S04]  /*0920*/  FFMA R19, R22, R21, R19 ;  /* 0x0000001516137223 */ /* 0x008fc80000000013 */
[----:B----4-:R-:W-:-:S04]  /*0930*/  FFMA R19, R24, R23, R19 ;  /* 0x0000001718137223 */ /* 0x010fc80000000013 */
[----:B-----5:R-:W-:-:S07]  /*0940*/  FFMA R18, R26, R25, R19 ;  /* 0x000000191a127223 */ /* 0x020fce0000000013 */
.L_x_7:
[----:B------:R-:W-:Y:S05]  /*0950*/  @!P2 BRA `(.L_x_5) ;  /* 0x000000000048a947 */ /* 0x000fea0003800000 */
[----:B------:R-:W0:Y:S01]  /*0960*/  LDC.64 R14, c[0x0][0x380] ;  /* 0x0000e000ff0e7b82 */ /* 0x000e220000000a00 */
[-C--:B------:R-:W-:Y:S02]  /*0970*/  IADD3 R19, PT, PT, R12, R13.reuse, RZ ;  /* 0x0000000d0c137210 */ /* 0x080fe40007ffe0ff */
[----:B------:R-:W-:-:S05]  /*0980*/  IADD3 R13, PT, PT, R4, R13, RZ ;  /* 0x0000000d040d7210 */ /* 0x000fca0007ffe0ff */
[----:B------:R-:W1:Y:S01]  /*0990*/  LDC.64 R16, c[0x0][0x388] ;  /* 0x0000e200ff107b82 */ /* 0x000e620000000a00 */
[----:B0-----:R-:W-:-:S04]  /*09a0*/  IMAD.WIDE R14, R19, 0x4, R14 ;  /* 0x00000004130e7825 */ /* 0x001fc800078e020e */
[----:B-1----:R-:W-:Y:S02]  /*09b0*/  IMAD.WIDE R16, R13, 0x4, R16 ;  /* 0x000000040d107825 */ /* 0x002fe400078e0210 */
[----:B------:R-:W2:Y:S04]  /*09c0*/  LDG.E R13, desc[UR4][R14.64] ;  /* 0x000000040e0d7981 */ /* 0x000ea8000c1e1900 */
[----:B------:R-:W2:Y:S01]  /*09d0*/  LDG.E R4, desc[UR4][R16.64] ;  /* 0x0000000410047981 */ /* 0x000ea2000c1e1900 */
[----:B------:R-:W-:Y:S01]  /*09e0*/  ISETP.NE.AND P1, PT, R9, 0x1, PT ;  /* 0x000000010900780c */ /* 0x000fe20003f25270 */
[----:B--2---:R-:W-:-:S12]  /*09f0*/  FFMA R18, R13, R4, R18 ;  /* 0x000000040d127223 */ /* 0x004fd80000000012 */
[----:B------:R-:W-:Y:S05]  /*0a00*/  @!P1 BRA `(.L_x_5) ;  /* 0x00000000001c9947 */ /* 0x000fea0003800000 */
[----:B------:R-:W-:Y:S01]  /*0a10*/  ISETP.NE.AND P1, PT, R9, 0x2, PT ;  /* 0x000000020900780c */ /* 0x000fe20003f25270 */
[----:B------:R-:W2:Y:S04]  /*0a20*/  LDG.E R13, desc[UR4][R14.64+0x4] ;  /* 0x000004040e0d7981 */ /* 0x000ea8000c1e1900 */
[----:B------:R-:W2:Y:S08]  /*0a30*/  LDG.E R4, desc[UR4][R16.64+0x4] ;  /* 0x0000040410047981 */ /* 0x000eb0000c1e1900 */
[----:B------:R-:W3:Y:S04]  /*0a40*/  @P1 LDG.E R19, desc[UR4][R14.64+0x8] ;  /* 0x000008040e131981 */ /* 0x000ee8000c1e1900 */
[----:B------:R-:W3:Y:S01]  /*0a50*/  @P1 LDG.E R12, desc[UR4][R16.64+0x8] ;  /* 0x00000804100c1981 */ /* 0x000ee2000c1e1900 */
[----:B--2---:R-:W-:-:S04]  /*0a60*/  FFMA R18, R13, R4, R18 ;  /* 0x000000040d127223 */ /* 0x004fc80000000012 */
[----:B---3--:R-:W-:-:S07]  /*0a70*/  @P1 FFMA R18, R19, R12, R18 ;  /* 0x0000000c13121223 */ /* 0x008fce0000000012 */
.L_x_5:
[----:B------:R-:W-:Y:S05]  /*0a80*/  @P0 BRA `(.L_x_8) ;  /* 0xfffffff4009c0947 */ /* 0x000fea000383ffff */
.L_x_2:
[C---:B------:R-:W-:Y:S01]  /*0a90*/  FMUL R4, |R18|.reuse, 2.8853900432586669922 ;  /* 0x4038aa3b12047820 */ /* 0x040fe20000400200 */
[----:B------:R-:W0:Y:S01]  /*0aa0*/  LDC R7, c[0x0][0x398] ;  /* 0x0000e600ff077b82 */ /* 0x000e220000000800 */
[----:B------:R-:W-:Y:S01]  /*0ab0*/  MOV R10, 0x3c80f082 ;  /* 0x3c80f082000a7802 */ /* 0x000fe20000000f00 */
[C---:B------:R-:W-:Y:S01]  /*0ac0*/  FMUL R9, R18.reuse, R18 ;  /* 0x0000001212097220 */ /* 0x040fe20000400000 */
[----:B------:R-:W-:Y:S02]  /*0ad0*/  MOV R11, 0x3f800000 ;  /* 0x3f800000000b7802 */ /* 0x000fe40000000f00 */
[----:B------:R-:W1:Y:S01]  /*0ae0*/  MUFU.EX2 R4, R4 ;  /* 0x0000000400047308 */ /* 0x000e620000000800 */
[C---:B------:R-:W-:Y:S02]  /*0af0*/  FSETP.GE.AND P1, PT, |R18|.reuse, 0.60000002384185791016, PT ;  /* 0x3f19999a1200780b */ /* 0x040fe40003f26200 */
[----:B------:R-:W-:Y:S01]  /*0b00*/  FSETP.GE.AND P0, PT, |R18|, 9.010913848876953125, PT ;  /* 0x41102cb41200780b */ /* 0x000fe20003f06200 */
[----:B-1----:R-:W-:Y:S01]  /*0b10*/  FADD R8, R4, 1 ;  /* 0x3f80000004087421 */ /* 0x002fe20000000000 */
[----:B------:R-:W-:Y:S01]  /*0b20*/  FFMA R4, R9, R10, -0.052303962409496307373 ;  /* 0xbd563cae09047423 */ /* 0x000fe2000000000a */
[----:B0-----:R-:W-:-:S02]  /*0b30*/  IADD3 R0, PT, PT, -R0, R7, RZ ;  /* 0x0000000700007210 */ /* 0x001fc40007ffe1ff */
[----:B------:R-:W0:Y:S01]  /*0b40*/  LDC.64 R6, c[0x0][0x390] ;  /* 0x0000e400ff067b82 */ /* 0x000e220000000a00 */
[----:B------:R-:W-:Y:S01]  /*0b50*/  FFMA R4, R9, R4, 0.1331529766321182251 ;  /* 0x3e08594109047423 */ /* 0x000fe20000000004 */
[----:B------:R-:W1:Y:S01]  /*0b60*/  MUFU.RCP R8, R8 ;  /* 0x0000000800087308 */ /* 0x000e620000001000 */
[----:B------:R-:W-:-:S05]  /*0b70*/  IMAD R5, R0, R5, R5 ;  /* 0x0000000500057224 */ /* 0x000fca00078e0205 */
[----:B------:R-:W-:Y:S01]  /*0b80*/  IADD3 R5, PT, PT, R5, R2, RZ ;  /* 0x0000000205057210 */ /* 0x000fe20007ffe0ff */
[----:B-1----:R-:W-:-:S04]  /*0b90*/  FFMA R2, R8, -2, R11 ;  /* 0xc000000008027823 */ /* 0x002fc8000000000b */
[----:B------:R-:W-:Y:S02]  /*0ba0*/  IMAD R8, R0, R5, R5 ;  /* 0x0000000500087224 */ /* 0x000fe400078e0205 */
[----:B------:R-:W-:Y:S01]  /*0bb0*/  FFMA R0, R9, R4, -0.33332768082618713379 ;  /* 0xbeaaa9ed09007423 */ /* 0x000fe20000000004 */
[----:B------:R-:W-:-:S03]  /*0bc0*/  FSEL R5, R2, 1, !P0 ;  /* 0x3f80000002057808 */ /* 0x000fc60004000000 */
[----:B------:R-:W-:Y:S01]  /*0bd0*/  FFMA R9, R9, R0, RZ ;  /* 0x0000000009097223 */ /* 0x000fe200000000ff */
[----:B------:R-:W-:Y:S02]  /*0be0*/  IADD3 R3, PT, PT, R8, R3, RZ ;  /* 0x0000000308037210 */ /* 0x000fe40007ffe0ff */
[--C-:B------:R-:W-:Y:S01]  /*0bf0*/  LOP3.LUT R5, R5, 0x80000000, R18.reuse, 0xb8, !PT ;  /* 0x8000000005057812 */ /* 0x100fe200078eb812 */
[----:B------:R-:W-:Y:S02]  /*0c00*/  @!P1 FFMA R5, R9, R18, R18 ;  /* 0x0000001209059223 */ /* 0x000fe40000000012 */
[----:B0-----:R-:W-:-:S05]  /*0c10*/  IMAD.WIDE R6, R3, 0x4, R6 ;  /* 0x0000000403067825 */ /* 0x001fca00078e0206 */
[----:B------:R-:W-:Y:S01]  /*0c20*/  STG.E desc[UR4][R6.64], R5 ;  /* 0x0000000506007986 */ /* 0x000fe2000c101904 */
[----:B------:R-:W-:Y:S05]  /*0c30*/  EXIT ;  /* 0x000000000000794d */ /* 0x000fea0003800000 */
.L_x_9:
        /* <DEDUP_REMOVED lines=12> */
.L_x_20:


//--------------------- .text._Z10cudaConv2DPfS_S_iiii --------------------------
	.section	.text._Z10cudaConv2DPfS_S_iiii,"ax",@progbits
	.align	128
        .global         _Z10cudaConv2DPfS_S_iiii
        .type           _Z10cudaConv2DPfS_S_iiii,@function
        .size           _Z10cudaConv2DPfS_S_iiii,(.L_x_21 - _Z10cudaConv2DPfS_S_iiii)
        .other          _Z10cudaConv2DPfS_S_iiii,@"STO_CUDA_ENTRY STV_DEFAULT"
_Z10cudaConv2DPfS_S_iiii:
.text._Z10cudaConv2DPfS_S_iiii:
        /* <DEDUP_REMOVED lines=16> */
.L_x_16:
        /* <DEDUP_REMOVED lines=14> */
.L_x_12:
        /* <DEDUP_REMOVED lines=58> */
.L_x_11:
        /* <DEDUP_REMOVED lines=37> */
.L_x_14:
        /* <DEDUP_REMOVED lines=24> */
.L_x_15:
        /* <DEDUP_REMOVED lines=19> */
.L_x_13:
[----:B------:R-:W-:Y:S05]  /*0a80*/  @P0 BRA `(.L_x_16) ;  /* 0xfffffff4009c0947 */ /* 0x000fea000383ffff */
.L_x_10:
        /* <DEDUP_REMOVED lines=27> */
.L_x_17:
        /* <DEDUP_REMOVED lines=12> */
.L_x_21:


//--------------------- .nv.shared.reserved.0     --------------------------
	.section	.nv.shared.reserved.0,"aw",@nobits
	.weak		__nv_reservedSMEM_offset_0_alias
	.size		__nv_reservedSMEM_offset_0_alias, 0, 64
	.other		__nv_reservedSMEM_offset_0_alias,@"STO_CUDA_RESERVED_SHARED STV_DEFAULT"
__nv_reservedSMEM_offset_0_alias:
	.zero		0
	.zero		64


//--------------------- .nv.constant0._Z12cudaMeanPoolPfS_iii --------------------------
	.section	.nv.constant0._Z12cudaMeanPoolPfS_iii,"a",@progbits
	.sectionflags	@""
	.align	4
.nv.constant0._Z12cudaMeanPoolPfS_iii:
	.zero		924


//--------------------- .nv.constant0._Z11cudaCombinePfS_S_ --------------------------
	.section	.nv.constant0._Z11cudaCombinePfS_S_,"a",@progbits
	.sectionflags	@""
	.align	4
.nv.constant0._Z11cudaCombinePfS_S_:
	.zero		920


//--------------------- .nv.constant0._Z10cudaConv3DPfS_S_iiii --------------------------
	.section	.nv.constant0._Z10cudaConv3DPfS_S_iiii,"a",@progbits
	.sectionflags	@""
	.align	4
.nv.constant0._Z10cudaConv3DPfS_S_iiii:
	.zero		936


//--------------------- .nv.constant0._Z10cudaConv2DPfS_S_iiii --------------------------
	.section	.nv.constant0._Z10cudaConv2DPfS_S_iiii,"a",@progbits
	.sectionflags	@""
	.align	4
.nv.constant0._Z10cudaConv2DPfS_S_iiii:
	.zero		936


//--------------------- SYMBOLS --------------------------

	.type		.nv.reservedSmem.offset0,@object
	.size		.nv.reservedSmem.offset0,0x4
